// auto-generated by cutlass_sweep.gemm — config: {"arch": "sm_100", "cluster_m": 4, "cluster_n": 1, "dtype": "fp32", "dtype_b": "fp32", "layout": "nt", "stages": 0, "tile_k": 64, "tile_m": 128, "tile_n": 64}
#include "cutlass/cutlass.h"
#include "cutlass/gemm/collective/collective_builder.hpp"
#include "cutlass/gemm/device/gemm_universal_adapter.h"
#include "cutlass/gemm/kernel/gemm_universal.hpp"
#include "cutlass/epilogue/collective/collective_builder.hpp"

using ElemA = float;
using ElemB = float;
using ElemCD = float;
using Acc  = float;
using TileShape    = cute::Shape<cute::_128, cute::_64, cute::_64>;
using ClusterShape = cute::Shape<cute::_4, cute::_1, cute::_1>;

using CollectiveEpilogue = typename cutlass::epilogue::collective::CollectiveBuilder<
    cutlass::arch::Sm100, cutlass::arch::OpClassTensorOp,
    TileShape, ClusterShape,
    cutlass::epilogue::collective::EpilogueTileAuto,
    Acc, Acc,
    ElemCD, cutlass::layout::RowMajor, 128 / cutlass::sizeof_bits<ElemCD>::value,
    ElemCD, cutlass::layout::RowMajor, 128 / cutlass::sizeof_bits<ElemCD>::value,
    cutlass::epilogue::collective::EpilogueScheduleAuto
  >::CollectiveOp;

using CollectiveMainloop = typename cutlass::gemm::collective::CollectiveBuilder<
    cutlass::arch::Sm100, cutlass::arch::OpClassTensorOp,
    ElemA, cutlass::layout::RowMajor, 128 / cutlass::sizeof_bits<ElemA>::value,
    ElemB, cutlass::layout::ColumnMajor, 128 / cutlass::sizeof_bits<ElemB>::value,
    Acc,
    TileShape, ClusterShape,
    cutlass::gemm::collective::StageCountAutoCarveout<static_cast<int>(sizeof(typename CollectiveEpilogue::SharedStorage))>,
    cutlass::gemm::collective::KernelScheduleAuto
  >::CollectiveOp;

using GemmKernel = cutlass::gemm::kernel::GemmUniversal<
    cute::Shape<int,int,int,int>,
    CollectiveMainloop,
    CollectiveEpilogue
>;
using Gemm = cutlass::gemm::device::GemmUniversalAdapter<GemmKernel>;

// Force the device kernel symbol into the cubin without needing a host main.
auto* _anchor = &cutlass::device_kernel<GemmKernel>;


// ===== COMPILED SASS (sm_100a) =====

	.target	sm_100a

	.elftype	@"ET_EXEC"


//--------------------- .note.nv.tkinfo           --------------------------
	.section	.note.nv.tkinfo,"",@"SHT_NOTE"
	.sectionflags	@"SHF_NOTE_NV_TKINFO"
	.tkinfo
        /*0018*/ 	.word	0x00000002
        /*0030*/ 	.string	""
        /*0030*/ 	.string	"ptxas"
        /*0030*/ 	.string	"Cuda compilation tools, release 13.0, V13.0.88"
        /*0030*/ 	.string	"Build cuda_13.0.r13.0/compiler.36424714_0"
        /*0030*/ 	.string	"-arch sm_100a -m 64 "



//--------------------- .note.nv.cuinfo           --------------------------
	.section	.note.nv.cuinfo,"",@"SHT_NOTE"
	.sectionflags	@"SHF_NOTE_NV_CUINFO"
        /*0018*/ 	.short	0x0002
        /*001a*/ 	.short	0x0064
        /*001c*/ 	.short	0x0082
	.zero		2


//--------------------- .nv.info                  --------------------------
	.section	.nv.info,"",@"SHT_CUDA_INFO"
	.align	4


	//----- nvinfo : EIATTR_REGCOUNT
	.align		4
        /*0000*/ 	.byte	0x04, 0x2f
        /*0002*/ 	.short	(.L_19 - .L_18)
	.align		4
.L_18:
        /*0004*/ 	.word	index@(_ZN7cutlass13device_kernelINS_4gemm6kernel13GemmUniversalIN4cute5tupleIJiiiiEEENS1_10collective13CollectiveMmaINS1_35MainloopSm100TmaUmmaWarpSpecializedILi8ELi2ELi4ENS5_IJNS4_1CILi4EEENSA_ILi1EEESC_EEEEENS5_IJNSA_ILi128EEENSA_ILi64EEESG_EEEfNS5_IJlSC_lEEEfSI_NS4_8TiledMMAINS4_8MMA_AtomIJNS4_23SM100_MMA_TF32_2x1SM_SSINS_10tfloat32_tESM_fLi128ELi64ELNS4_4UMMA5MajorE0ELSO_0ELNSN_7ScaleInE0ELSP_0EEEEEENS4_6LayoutINS5_IJSC_SC_SC_EEENS5_IJNSA_ILi0EEESU_SU_EEEEENS5_IJNS4_10UnderscoreESX_SX_EEEEENS4_18SM100_TMA_2SM_LOADENS4_14ComposedLayoutINS4_7SwizzleILi3ELi4ELi3EEENS4_18smem_ptr_flag_bitsILi32EEENSS_INS5_IJNSA_ILi8EEENSA_ILi32EEEEEENS5_IJS17_SC_EEEEEEEvNS4_8identityENS4_28SM100_TMA_2SM_LOAD_MULTICASTES1B_vS1C_EENS_8epilogue10collective18CollectiveEpilogueINS1F_23Sm100TmaWarpSpecializedILi3ELi2ELi16ELb1ELb0EEEJNS5_IJSG_SG_SG_EEENS5_IJNSS_ISG_SC_EENSS_INS5_IJNSA_ILi16EEENSA_ILi2EEEEEENS5_IJSC_S17_EEEEEEEEfSI_fSI_NS1F_6fusion15FusionCallbacksIS1J_NS1S_17LinearCombinationIffffLNS_15FloatRoundStyleE2EEES1K_S1R_JEEENS4_5SM1004TMEM4LOAD26SM100_TMEM_LOAD_32dp32b16xENS4_13SM90_TMA_LOADENS11_INS12_ILi2ELi4ELi3EEES15_NSS_INS5_IJS16_S1M_EEENS5_IJS1M_SC_EEEEEEENS4_39AutoVectorizingCopyWithAssumedAlignmentILi128EEENS4_14SM90_TMA_STOREES27_S29_S29_EEEvvEEEEvNT_6ParamsE)
        /*0008*/ 	.word	0x0000005f


	//----- nvinfo : EIATTR_FRAME_SIZE
	.align		4
.L_19:
        /*000c*/ 	.byte	0x04, 0x11
        /*000e*/ 	.short	(.L_21 - .L_20)
	.align		4
.L_20:
        /*0010*/ 	.word	index@($__internal_2_$__cuda_sm10x_tcgen05_guardrail_trap_unallocated_columns_being_dealloced)
        /*0014*/ 	.word	0x00000000


	//----- nvinfo : EIATTR_FRAME_SIZE
	.align		4
.L_21:
        /*0018*/ 	.byte	0x04, 0x11
        /*001a*/ 	.short	(.L_23 - .L_22)
	.align		4
.L_22:
        /*001c*/ 	.word	index@($__internal_1_$__cuda_sm10x_tcgen05_guardrail_trap_phase_invalid_during_alloc)
        /*0020*/ 	.word	0x00000000


	//----- nvinfo : EIATTR_FRAME_SIZE
	.align		4
.L_23:
        /*0024*/ 	.byte	0x04, 0x11
        /*0026*/ 	.short	(.L_25 - .L_24)
	.align		4
.L_24:
        /*0028*/ 	.word	index@($__internal_0_$__cuda_sm10x_tcgen05_guardrail_trap_col_being_dealloced_not_returned_by_alloc)
        /*002c*/ 	.word	0x00000000


	//----- nvinfo : EIATTR_FRAME_SIZE
	.align		4
.L_25:
        /*0030*/ 	.byte	0x04, 0x11
        /*0032*/ 	.short	(.L_27 - .L_26)
	.align		4
.L_26:
        /*0034*/ 	.word	index@(_ZN7cutlass13device_kernelINS_4gemm6kernel13GemmUniversalIN4cute5tupleIJiiiiEEENS1_10collective13CollectiveMmaINS1_35MainloopSm100TmaUmmaWarpSpecializedILi8ELi2ELi4ENS5_IJNS4_1CILi4EEENSA_ILi1EEESC_EEEEENS5_IJNSA_ILi128EEENSA_ILi64EEESG_EEEfNS5_IJlSC_lEEEfSI_NS4_8TiledMMAINS4_8MMA_AtomIJNS4_23SM100_MMA_TF32_2x1SM_SSINS_10tfloat32_tESM_fLi128ELi64ELNS4_4UMMA5MajorE0ELSO_0ELNSN_7ScaleInE0ELSP_0EEEEEENS4_6LayoutINS5_IJSC_SC_SC_EEENS5_IJNSA_ILi0EEESU_SU_EEEEENS5_IJNS4_10UnderscoreESX_SX_EEEEENS4_18SM100_TMA_2SM_LOADENS4_14ComposedLayoutINS4_7SwizzleILi3ELi4ELi3EEENS4_18smem_ptr_flag_bitsILi32EEENSS_INS5_IJNSA_ILi8EEENSA_ILi32EEEEEENS5_IJS17_SC_EEEEEEEvNS4_8identityENS4_28SM100_TMA_2SM_LOAD_MULTICASTES1B_vS1C_EENS_8epilogue10collective18CollectiveEpilogueINS1F_23Sm100TmaWarpSpecializedILi3ELi2ELi16ELb1ELb0EEEJNS5_IJSG_SG_SG_EEENS5_IJNSS_ISG_SC_EENSS_INS5_IJNSA_ILi16EEENSA_ILi2EEEEEENS5_IJSC_S17_EEEEEEEEfSI_fSI_NS1F_6fusion15FusionCallbacksIS1J_NS1S_17LinearCombinationIffffLNS_15FloatRoundStyleE2EEES1K_S1R_JEEENS4_5SM1004TMEM4LOAD26SM100_TMEM_LOAD_32dp32b16xENS4_13SM90_TMA_LOADENS11_INS12_ILi2ELi4ELi3EEES15_NSS_INS5_IJS16_S1M_EEENS5_IJS1M_SC_EEEEEEENS4_39AutoVectorizingCopyWithAssumedAlignmentILi128EEENS4_14SM90_TMA_STOREES27_S29_S29_EEEvvEEEEvNT_6ParamsE)
        /*0038*/ 	.word	0x00000000


	//----- nvinfo : EIATTR_MIN_STACK_SIZE
	.align		4
.L_27:
        /*003c*/ 	.byte	0x04, 0x12
        /*003e*/ 	.short	(.L_29 - .L_28)
	.align		4
.L_28:
        /*0040*/ 	.word	index@(_ZN7cutlass13device_kernelINS_4gemm6kernel13GemmUniversalIN4cute5tupleIJiiiiEEENS1_10collective13CollectiveMmaINS1_35MainloopSm100TmaUmmaWarpSpecializedILi8ELi2ELi4ENS5_IJNS4_1CILi4EEENSA_ILi1EEESC_EEEEENS5_IJNSA_ILi128EEENSA_ILi64EEESG_EEEfNS5_IJlSC_lEEEfSI_NS4_8TiledMMAINS4_8MMA_AtomIJNS4_23SM100_MMA_TF32_2x1SM_SSINS_10tfloat32_tESM_fLi128ELi64ELNS4_4UMMA5MajorE0ELSO_0ELNSN_7ScaleInE0ELSP_0EEEEEENS4_6LayoutINS5_IJSC_SC_SC_EEENS5_IJNSA_ILi0EEESU_SU_EEEEENS5_IJNS4_10UnderscoreESX_SX_EEEEENS4_18SM100_TMA_2SM_LOADENS4_14ComposedLayoutINS4_7SwizzleILi3ELi4ELi3EEENS4_18smem_ptr_flag_bitsILi32EEENSS_INS5_IJNSA_ILi8EEENSA_ILi32EEEEEENS5_IJS17_SC_EEEEEEEvNS4_8identityENS4_28SM100_TMA_2SM_LOAD_MULTICASTES1B_vS1C_EENS_8epilogue10collective18CollectiveEpilogueINS1F_23Sm100TmaWarpSpecializedILi3ELi2ELi16ELb1ELb0EEEJNS5_IJSG_SG_SG_EEENS5_IJNSS_ISG_SC_EENSS_INS5_IJNSA_ILi16EEENSA_ILi2EEEEEENS5_IJSC_S17_EEEEEEEEfSI_fSI_NS1F_6fusion15FusionCallbacksIS1J_NS1S_17LinearCombinationIffffLNS_15FloatRoundStyleE2EEES1K_S1R_JEEENS4_5SM1004TMEM4LOAD26SM100_TMEM_LOAD_32dp32b16xENS4_13SM90_TMA_LOADENS11_INS12_ILi2ELi4ELi3EEES15_NSS_INS5_IJS16_S1M_EEENS5_IJS1M_SC_EEEEEEENS4_39AutoVectorizingCopyWithAssumedAlignmentILi128EEENS4_14SM90_TMA_STOREES27_S29_S29_EEEvvEEEEvNT_6ParamsE)
        /*0044*/ 	.word	0x00000000
.L_29:


//--------------------- .nv.compat                --------------------------
	.section	.nv.compat,"",@"SHT_CUDA_COMPAT_INFO"
	.align	4
        /*0000*/ 	.byte	0x02, 0x09, 0x01, 0x00, 0x02, 0x02, 0x02, 0x00, 0x02, 0x05, 0x05, 0x00, 0x03, 0x07, 0x01, 0x01
        /*0010*/ 	.byte	0x02, 0x03, 0x01, 0x00, 0x02, 0x06, 0x01, 0x00, 0x04, 0x0b, 0x08, 0x00, 0x09, 0x00, 0x00, 0x00
        /*0020*/ 	.byte	0x00, 0x00, 0x00, 0x00


//--------------------- .nv.info._ZN7cutlass13device_kernelINS_4gemm6kernel13GemmUniversalIN4cute5tupleIJiiiiEEENS1_10collective13CollectiveMmaINS1_35MainloopSm100TmaUmmaWarpSpecializedILi8ELi2ELi4ENS5_IJNS4_1CILi4EEENSA_ILi1EEESC_EEEEENS5_IJNSA_ILi128EEENSA_ILi64EEESG_EEEfNS5_IJlSC_lEEEfSI_NS4_8TiledMMAINS4_8MMA_AtomIJNS4_23SM100_MMA_TF32_2x1SM_SSINS_10tfloat32_tESM_fLi128ELi64ELNS4_4UMMA5MajorE0ELSO_0ELNSN_7ScaleInE0ELSP_0EEEEEENS4_6LayoutINS5_IJSC_SC_SC_EEENS5_IJNSA_ILi0EEESU_SU_EEEEENS5_IJNS4_10UnderscoreESX_SX_EEEEENS4_18SM100_TMA_2SM_LOADENS4_14ComposedLayoutINS4_7SwizzleILi3ELi4ELi3EEENS4_18smem_ptr_flag_bitsILi32EEENSS_INS5_IJNSA_ILi8EEENSA_ILi32EEEEEENS5_IJS17_SC_EEEEEEEvNS4_8identityENS4_28SM100_TMA_2SM_LOAD_MULTICASTES1B_vS1C_EENS_8epilogue10collective18CollectiveEpilogueINS1F_23Sm100TmaWarpSpecializedILi3ELi2ELi16ELb1ELb0EEEJNS5_IJSG_SG_SG_EEENS5_IJNSS_ISG_SC_EENSS_INS5_IJNSA_ILi16EEENSA_ILi2EEEEEENS5_IJSC_S17_EEEEEEEEfSI_fSI_NS1F_6fusion15FusionCallbacksIS1J_NS1S_17LinearCombinationIffffLNS_15FloatRoundStyleE2EEES1K_S1R_JEEENS4_5SM1004TMEM4LOAD26SM100_TMEM_LOAD_32dp32b16xENS4_13SM90_TMA_LOADENS11_INS12_ILi2ELi4ELi3EEES15_NSS_INS5_IJS16_S1M_EEENS5_IJS1M_SC_EEEEEEENS4_39AutoVectorizingCopyWithAssumedAlignmentILi128EEENS4_14SM90_TMA_STOREES27_S29_S29_EEEvvEEEEvNT_6ParamsE --------------------------
	.section	.nv.info._ZN7cutlass13device_kernelINS_4gemm6kernel13GemmUniversalIN4cute5tupleIJiiiiEEENS1_10collective13CollectiveMmaINS1_35MainloopSm100TmaUmmaWarpSpecializedILi8ELi2ELi4ENS5_IJNS4_1CILi4EEENSA_ILi1EEESC_EEEEENS5_IJNSA_ILi128EEENSA_ILi64EEESG_EEEfNS5_IJlSC_lEEEfSI_NS4_8TiledMMAINS4_8MMA_AtomIJNS4_23SM100_MMA_TF32_2x1SM_SSINS_10tfloat32_tESM_fLi128ELi64ELNS4_4UMMA5MajorE0ELSO_0ELNSN_7ScaleInE0ELSP_0EEEEEENS4_6LayoutINS5_IJSC_SC_SC_EEENS5_IJNSA_ILi0EEESU_SU_EEEEENS5_IJNS4_10UnderscoreESX_SX_EEEEENS4_18SM100_TMA_2SM_LOADENS4_14ComposedLayoutINS4_7SwizzleILi3ELi4ELi3EEENS4_18smem_ptr_flag_bitsILi32EEENSS_INS5_IJNSA_ILi8EEENSA_ILi32EEEEEENS5_IJS17_SC_EEEEEEEvNS4_8identityENS4_28SM100_TMA_2SM_LOAD_MULTICASTES1B_vS1C_EENS_8epilogue10collective18CollectiveEpilogueINS1F_23Sm100TmaWarpSpecializedILi3ELi2ELi16ELb1ELb0EEEJNS5_IJSG_SG_SG_EEENS5_IJNSS_ISG_SC_EENSS_INS5_IJNSA_ILi16EEENSA_ILi2EEEEEENS5_IJSC_S17_EEEEEEEEfSI_fSI_NS1F_6fusion15FusionCallbacksIS1J_NS1S_17LinearCombinationIffffLNS_15FloatRoundStyleE2EEES1K_S1R_JEEENS4_5SM1004TMEM4LOAD26SM100_TMEM_LOAD_32dp32b16xENS4_13SM90_TMA_LOADENS11_INS12_ILi2ELi4ELi3EEES15_NSS_INS5_IJS16_S1M_EEENS5_IJS1M_SC_EEEEEEENS4_39AutoVectorizingCopyWithAssumedAlignmentILi128EEENS4_14SM90_TMA_STOREES27_S29_S29_EEEvvEEEEvNT_6ParamsE,"",@"SHT_CUDA_INFO"
	.sectionflags	@""
	.align	4


	//----- nvinfo : EIATTR_CUDA_API_VERSION
	.align		4
        /*0000*/ 	.byte	0x04, 0x37
        /*0002*/ 	.short	(.L_31 - .L_30)
.L_30:
        /*0004*/ 	.word	0x00000082


	//----- nvinfo : EIATTR_KPARAM_INFO
	.align		4
.L_31:
        /*0008*/ 	.byte	0x04, 0x17
        /*000a*/ 	.short	(.L_33 - .L_32)
.L_32:
        /*000c*/ 	.word	0x00000000
        /*0010*/ 	.short	0x0000
        /*0012*/ 	.short	0x0000
        /*0014*/ 	.byte	0x00, 0xf0, 0x01, 0x20


	//----- nvinfo : EIATTR_AT_ENTRY_FRAGMENTS
	.align		4
.L_33:
        /*0018*/ 	.byte	0x04, 0x4f
        /*001a*/ 	.short	(.L_35 - .L_34)


	//   ....[0]....
.L_34:
        /*001c*/ 	.word	0x00000007


	//----- nvinfo : EIATTR_RESERVED_SMEM_USED
	.align		4
.L_35:
        /*0020*/ 	.byte	0x01, 0x41
	.zero		2


	//----- nvinfo : EIATTR_SPARSE_MMA_MASK
	.align		4
        /*0024*/ 	.byte	0x03, 0x50
        /*0026*/ 	.short	0x0000


	//----- nvinfo : EIATTR_TCGEN05_2CTA_USED
	.align		4
        /*0028*/ 	.byte	0x01, 0x52
	.zero		2


	//----- nvinfo : EIATTR_MAXREG_COUNT
	.align		4
        /*002c*/ 	.byte	0x03, 0x1b
        /*002e*/ 	.short	0x00ff


	//----- nvinfo : EIATTR_NUM_BARRIERS
	.align		4
        /*0030*/ 	.byte	0x02, 0x4c
        /*0032*/ 	.byte	0x07
	.zero		1


	//----- nvinfo : EIATTR_EXTERNS
	.align		4
        /*0034*/ 	.byte	0x04, 0x0f
        /*0036*/ 	.short	(.L_37 - .L_36)


	//   ....[0]....
	.align		4
.L_36:
        /*0038*/ 	.word	index@(__assertfail)


	//----- nvinfo : EIATTR_MERCURY_ISA_VERSION
	.align		4
.L_37:
        /*003c*/ 	.byte	0x03, 0x5f
        /*003e*/ 	.short	0x0101


	//----- nvinfo : EIATTR_INT_WARP_WIDE_INSTR_OFFSETS
	.align		4
        /*0040*/ 	.byte	0x04, 0x31
        /*0042*/ 	.short	(.L_39 - .L_38)


	//   ....[0]....
.L_38:
        /*0044*/ 	.word	0x00000dd0


	//   ....[1]....
        /*0048*/ 	.word	0x00000e70


	//   ....[2]....
        /*004c*/ 	.word	0x00004910


	//   ....[3]....
        /*0050*/ 	.word	0x00004930


	//   ....[4]....
        /*0054*/ 	.word	0x00004960


	//   ....[5]....
        /*0058*/ 	.word	0x000054d0


	//   ....[6]....
        /*005c*/ 	.word	0x00005630


	//   ....[7]....
        /*0060*/ 	.word	0x000056e0


	//   ....[8]....
        /*0064*/ 	.word	0x000057f0


	//   ....[9]....
        /*0068*/ 	.word	0x00005920


	//   ....[10]....
        /*006c*/ 	.word	0x000059d0


	//----- nvinfo : EIATTR_COOP_GROUP_MASK_REGIDS
	.align		4
.L_39:
        /*0070*/ 	.byte	0x04, 0x29
        /*0072*/ 	.short	(.L_41 - .L_40)


	//   ....[0]....
.L_40:
        /*0074*/ 	.word	0xffffffff


	//   ....[1]....
        /*0078*/ 	.word	0xffffffff


	//   ....[2]....
        /*007c*/ 	.word	0xffffffff


	//   ....[3]....
        /*0080*/ 	.word	0xffffffff


	//   ....[4]....
        /*0084*/ 	.word	0xffffffff


	//   ....[5]....
        /*0088*/ 	.word	0xffffffff


	//   ....[6]....
        /*008c*/ 	.word	0xffffffff


	//   ....[7]....
        /*0090*/ 	.word	0xffffffff


	//   ....[8]....
        /*0094*/ 	.word	0xffffffff


	//   ....[9]....
        /*0098*/ 	.word	0xffffffff


	//   ....[10]....
        /*009c*/ 	.word	0xffffffff


	//   ....[11]....
        /*00a0*/ 	.word	0xffffffff


	//   ....[12]....
        /*00a4*/ 	.word	0xffffffff


	//   ....[13]....
        /*00a8*/ 	.word	0xffffffff


	//----- nvinfo : EIATTR_COOP_GROUP_INSTR_OFFSETS
	.align		4
.L_41:
        /*00ac*/ 	.byte	0x04, 0x28
        /*00ae*/ 	.short	(.L_43 - .L_42)


	//   ....[0]....
.L_42:
        /*00b0*/ 	.word	0x000000b0


	//   ....[1]....
        /*00b4*/ 	.word	0x00000520


	//   ....[2]....
        /*00b8*/ 	.word	0x00000760


	//   ....[3]....
        /*00bc*/ 	.word	0x000008d0


	//   ....[4]....
        /*00c0*/ 	.word	0x000009c0


	//   ....[5]....
        /*00c4*/ 	.word	0x00000b20


	//   ....[6]....
        /*00c8*/ 	.word	0x00000cb0


	//   ....[7]....
        /*00cc*/ 	.word	0x00000ef0


	//   ....[8]....
        /*00d0*/ 	.word	0x00002430


	//   ....[9]....
        /*00d4*/ 	.word	0x00003530


	//   ....[10]....
        /*00d8*/ 	.word	0x00003a00


	//   ....[11]....
        /*00dc*/ 	.word	0x00003a30


	//   ....[12]....
        /*00e0*/ 	.word	0x00004810


	//   ....[13]....
        /*00e4*/ 	.word	0x00004a20


	//----- nvinfo : EIATTR_VRC_CTA_INIT_COUNT
	.align		4
.L_43:
        /*00e8*/ 	.byte	0x02, 0x4a
        /*00ea*/ 	.byte	0x80
	.zero		1


	//----- nvinfo : EIATTR_SYSCALL_OFFSETS
	.align		4
        /*00ec*/ 	.byte	0x04, 0x46
        /*00ee*/ 	.short	(.L_45 - .L_44)


	//   ....[0]....
.L_44:
        /*00f0*/ 	.word	0x00006680


	//   ....[1]....
        /*00f4*/ 	.word	0x00006770


	//   ....[2]....
        /*00f8*/ 	.word	0x00007010


	//   ....[3]....
        /*00fc*/ 	.word	0x00007830


	//----- nvinfo : EIATTR_MBARRIER_INSTR_OFFSETS
	.align		4
.L_45:
        /*0100*/ 	.byte	0x04, 0x39
        /*0102*/ 	.short	(.L_47 - .L_46)


	//   ....[0]....
.L_46:
        /*0104*/ 	.word	0x00000650
        /*0108*/ 	.word	0x000000ff
        /*010c*/ 	.word	0x00000000
        /*0110*/ 	.short	0x0100
        /*0112*/ 	.byte	0x04
	.zero		1


	//   ....[1]....
        /*0114*/ 	.word	0x00000660
        /*0118*/ 	.word	0x000000ff
        /*011c*/ 	.word	0x00000040
        /*0120*/ 	.short	0x0100
        /*0122*/ 	.byte	0x04
	.zero		1


	//   ....[2]....
        /*0124*/ 	.word	0x00000670
        /*0128*/ 	.word	0x000000ff
        /*012c*/ 	.word	0x00000008
        /*0130*/ 	.short	0x0100
        /*0132*/ 	.byte	0x04
	.zero		1


	//   ....[3]....
        /*0134*/ 	.word	0x00000680
        /*0138*/ 	.word	0x000000ff
        /*013c*/ 	.word	0x00000048
        /*0140*/ 	.short	0x0100
        /*0142*/ 	.byte	0x04
	.zero		1


	//   ....[4]....
        /*0144*/ 	.word	0x00000690
        /*0148*/ 	.word	0x000000ff
        /*014c*/ 	.word	0x00000010
        /*0150*/ 	.short	0x0100
        /*0152*/ 	.byte	0x04
	.zero		1


	//   ....[5]....
        /*0154*/ 	.word	0x000006a0
        /*0158*/ 	.word	0x000000ff
        /*015c*/ 	.word	0x00000050
        /*0160*/ 	.short	0x0100
        /*0162*/ 	.byte	0x04
	.zero		1


	//   ....[6]....
        /*0164*/ 	.word	0x000006b0
        /*0168*/ 	.word	0x000000ff
        /*016c*/ 	.word	0x00000018
        /*0170*/ 	.short	0x0100
        /*0172*/ 	.byte	0x04
	.zero		1


	//   ....[7]....
        /*0174*/ 	.word	0x000006c0
        /*0178*/ 	.word	0x000000ff
        /*017c*/ 	.word	0x00000058
        /*0180*/ 	.short	0x0100
        /*0182*/ 	.byte	0x04
	.zero		1


	//   ....[8]....
        /*0184*/ 	.word	0x000006d0
        /*0188*/ 	.word	0x000000ff
        /*018c*/ 	.word	0x00000020
        /*0190*/ 	.short	0x0100
        /*0192*/ 	.byte	0x04
	.zero		1


	//   ....[9]....
        /*0194*/ 	.word	0x000006e0
        /*0198*/ 	.word	0x000000ff
        /*019c*/ 	.word	0x00000060
        /*01a0*/ 	.short	0x0100
        /*01a2*/ 	.byte	0x04
	.zero		1


	//   ....[10]....
        /*01a4*/ 	.word	0x000006f0
        /*01a8*/ 	.word	0x000000ff
        /*01ac*/ 	.word	0x00000028
        /*01b0*/ 	.short	0x0100
        /*01b2*/ 	.byte	0x04
	.zero		1


	//   ....[11]....
        /*01b4*/ 	.word	0x00000700
        /*01b8*/ 	.word	0x000000ff
        /*01bc*/ 	.word	0x00000068
        /*01c0*/ 	.short	0x0100
        /*01c2*/ 	.byte	0x04
	.zero		1


	//   ....[12]....
        /*01c4*/ 	.word	0x00000710
        /*01c8*/ 	.word	0x000000ff
        /*01cc*/ 	.word	0x00000030
        /*01d0*/ 	.short	0x0100
        /*01d2*/ 	.byte	0x04
	.zero		1


	//   ....[13]....
        /*01d4*/ 	.word	0x00000720
        /*01d8*/ 	.word	0x000000ff
        /*01dc*/ 	.word	0x00000070
        /*01e0*/ 	.short	0x0100
        /*01e2*/ 	.byte	0x04
	.zero		1


	//   ....[14]....
        /*01e4*/ 	.word	0x00000730
        /*01e8*/ 	.word	0x000000ff
        /*01ec*/ 	.word	0x00000038
        /*01f0*/ 	.short	0x0100
        /*01f2*/ 	.byte	0x04
	.zero		1


	//   ....[15]....
        /*01f4*/ 	.word	0x00000740
        /*01f8*/ 	.word	0x000000ff
        /*01fc*/ 	.word	0x00000078
        /*0200*/ 	.short	0x0100
        /*0202*/ 	.byte	0x04
	.zero		1


	//   ....[16]....
        /*0204*/ 	.word	0x00000860
        /*0208*/ 	.word	0x000000ff
        /*020c*/ 	.word	0x00000080
        /*0210*/ 	.short	0x0100
        /*0212*/ 	.byte	0x04
	.zero		1


	//   ....[17]....
        /*0214*/ 	.word	0x00000870
        /*0218*/ 	.word	0x000000ff
        /*021c*/ 	.word	0x00000098
        /*0220*/ 	.short	0x0100
        /*0222*/ 	.byte	0x04
	.zero		1


	//   ....[18]....
        /*0224*/ 	.word	0x00000880
        /*0228*/ 	.word	0x000000ff
        /*022c*/ 	.word	0x00000088
        /*0230*/ 	.short	0x0100
        /*0232*/ 	.byte	0x04
	.zero		1


	//   ....[19]....
        /*0234*/ 	.word	0x00000890
        /*0238*/ 	.word	0x000000ff
        /*023c*/ 	.word	0x000000a0
        /*0240*/ 	.short	0x0100
        /*0242*/ 	.byte	0x04
	.zero		1


	//   ....[20]....
        /*0244*/ 	.word	0x000008a0
        /*0248*/ 	.word	0x000000ff
        /*024c*/ 	.word	0x00000090
        /*0250*/ 	.short	0x0100
        /*0252*/ 	.byte	0x04
	.zero		1


	//   ....[21]....
        /*0254*/ 	.word	0x000008b0
        /*0258*/ 	.word	0x000000ff
        /*025c*/ 	.word	0x000000a8
        /*0260*/ 	.short	0x0100
        /*0262*/ 	.byte	0x04
	.zero		1


	//   ....[22]....
        /*0264*/ 	.word	0x00000990
        /*0268*/ 	.word	0x000000ff
        /*026c*/ 	.word	0x000000b0
        /*0270*/ 	.short	0x0100
        /*0272*/ 	.byte	0x06
	.zero		1


	//   ....[23]....
        /*0274*/ 	.word	0x000009a0
        /*0278*/ 	.word	0x000000ff
        /*027c*/ 	.word	0x000000b8
        /*0280*/ 	.short	0x0100
        /*0282*/ 	.byte	0x06
	.zero		1


	//   ....[24]....
        /*0284*/ 	.word	0x00000ad0
        /*0288*/ 	.word	0x000000ff
        /*028c*/ 	.word	0x000000c0
        /*0290*/ 	.short	0x0100
        /*0292*/ 	.byte	0x06
	.zero		1


	//   ....[25]....
        /*0294*/ 	.word	0x00000ae0
        /*0298*/ 	.word	0x000000ff
        /*029c*/ 	.word	0x000000d0
        /*02a0*/ 	.short	0x0100
        /*02a2*/ 	.byte	0x06
	.zero		1


	//   ....[26]....
        /*02a4*/ 	.word	0x00000af0
        /*02a8*/ 	.word	0x000000ff
        /*02ac*/ 	.word	0x000000c8
        /*02b0*/ 	.short	0x0100
        /*02b2*/ 	.byte	0x06
	.zero		1


	//   ....[27]....
        /*02b4*/ 	.word	0x00000b00
        /*02b8*/ 	.word	0x000000ff
        /*02bc*/ 	.word	0x000000d8
        /*02c0*/ 	.short	0x0100
        /*02c2*/ 	.byte	0x06
	.zero		1


	//   ....[28]....
        /*02c4*/ 	.word	0x00000c20
        /*02c8*/ 	.word	0x000000ff
        /*02cc*/ 	.word	0x000000e0
        /*02d0*/ 	.short	0x0100
        /*02d2*/ 	.byte	0x04
	.zero		1


	//   ....[29]....
        /*02d4*/ 	.word	0x00000c30
        /*02d8*/ 	.word	0x000000ff
        /*02dc*/ 	.word	0x00000100
        /*02e0*/ 	.short	0x0100
        /*02e2*/ 	.byte	0x04
	.zero		1


	//   ....[30]....
        /*02e4*/ 	.word	0x00000c40
        /*02e8*/ 	.word	0x000000ff
        /*02ec*/ 	.word	0x000000e8
        /*02f0*/ 	.short	0x0100
        /*02f2*/ 	.byte	0x04
	.zero		1


	//   ....[31]....
        /*02f4*/ 	.word	0x00000c50
        /*02f8*/ 	.word	0x000000ff
        /*02fc*/ 	.word	0x00000108
        /*0300*/ 	.short	0x0100
        /*0302*/ 	.byte	0x04
	.zero		1


	//   ....[32]....
        /*0304*/ 	.word	0x00000c60
        /*0308*/ 	.word	0x000000ff
        /*030c*/ 	.word	0x000000f0
        /*0310*/ 	.short	0x0100
        /*0312*/ 	.byte	0x04
	.zero		1


	//   ....[33]....
        /*0314*/ 	.word	0x00000c70
        /*0318*/ 	.word	0x000000ff
        /*031c*/ 	.word	0x00000110
        /*0320*/ 	.short	0x0100
        /*0322*/ 	.byte	0x04
	.zero		1


	//   ....[34]....
        /*0324*/ 	.word	0x00000c80
        /*0328*/ 	.word	0x000000ff
        /*032c*/ 	.word	0x000000f8
        /*0330*/ 	.short	0x0100
        /*0332*/ 	.byte	0x04
	.zero		1


	//   ....[35]....
        /*0334*/ 	.word	0x00000c90
        /*0338*/ 	.word	0x000000ff
        /*033c*/ 	.word	0x00000118
        /*0340*/ 	.short	0x0100
        /*0342*/ 	.byte	0x04
	.zero		1


	//   ....[36]....
        /*0344*/ 	.word	0x00000d80
        /*0348*/ 	.word	0x000000ff
        /*034c*/ 	.word	0x00000120
        /*0350*/ 	.short	0x0100
        /*0352*/ 	.byte	0x04
	.zero		1


	//   ....[37]....
        /*0354*/ 	.word	0x00000d90
        /*0358*/ 	.word	0x000000ff
        /*035c*/ 	.word	0x00000130
        /*0360*/ 	.short	0x0100
        /*0362*/ 	.byte	0x04
	.zero		1


	//   ....[38]....
        /*0364*/ 	.word	0x00000da0
        /*0368*/ 	.word	0x000000ff
        /*036c*/ 	.word	0x00000128
        /*0370*/ 	.short	0x0100
        /*0372*/ 	.byte	0x04
	.zero		1


	//   ....[39]....
        /*0374*/ 	.word	0x00000db0
        /*0378*/ 	.word	0x000000ff
        /*037c*/ 	.word	0x00000138
        /*0380*/ 	.short	0x0100
        /*0382*/ 	.byte	0x04
	.zero		1


	//   ....[40]....
        /*0384*/ 	.word	0x00000eb0
        /*0388*/ 	.word	0x000000ff
        /*038c*/ 	.word	0x00000140
        /*0390*/ 	.short	0x0100
        /*0392*/ 	.byte	0x06
	.zero		1


	//   ....[41]....
        /*0394*/ 	.word	0x00001a80
        /*0398*/ 	.word	0x00000003
        /*039c*/ 	.word	0x00000130
        /*03a0*/ 	.short	0x010a
        /*03a2*/ 	.byte	0xff
	.zero		1


	//   ....[42]....
        /*03a4*/ 	.word	0x00001ab0
        /*03a8*/ 	.word	0x00000003
        /*03ac*/ 	.word	0x00000120
        /*03b0*/ 	.short	0x0101
        /*03b2*/ 	.byte	0xff
	.zero		1


	//   ....[43]....
        /*03b4*/ 	.word	0x00001b70
        /*03b8*/ 	.word	0x000000ff
        /*03bc*/ 	.word	0x00000040
        /*03c0*/ 	.short	0x010a
        /*03c2*/ 	.byte	0x04
	.zero		1


	//   ....[44]....
        /*03c4*/ 	.word	0x00001c40
        /*03c8*/ 	.word	0x000000ff
        /*03cc*/ 	.word	0x00000040
        /*03d0*/ 	.short	0x010a
        /*03d2*/ 	.byte	0x21
	.zero		1


	//   ....[45]....
        /*03d4*/ 	.word	0x00001df0
        /*03d8*/ 	.word	0x000000ff
        /*03dc*/ 	.word	0x00000040
        /*03e0*/ 	.short	0x010a
        /*03e2*/ 	.byte	0x05
	.zero		1


	//   ....[46]....
        /*03e4*/ 	.word	0x00001fd0
        /*03e8*/ 	.word	0x000000ff
        /*03ec*/ 	.word	0x000000b8
        /*03f0*/ 	.short	0x0101
        /*03f2*/ 	.byte	0x0e
	.zero		1


	//   ....[47]....
        /*03f4*/ 	.word	0x00001ff0
        /*03f8*/ 	.word	0x000000ff
        /*03fc*/ 	.word	0x00000040
        /*0400*/ 	.short	0x010a
        /*0402*/ 	.byte	0x04
	.zero		1


	//   ....[48]....
        /*0404*/ 	.word	0x00002070
        /*0408*/ 	.word	0x000000ff
        /*040c*/ 	.word	0x00000040
        /*0410*/ 	.short	0x010a
        /*0412*/ 	.byte	0x07
	.zero		1


	//   ....[49]....
        /*0414*/ 	.word	0x000021b0
        /*0418*/ 	.word	0x000000ff
        /*041c*/ 	.word	0x00000040
        /*0420*/ 	.short	0x010a
        /*0422*/ 	.byte	0x04
	.zero		1


	//   ....[50]....
        /*0424*/ 	.word	0x00002460
        /*0428*/ 	.word	0x00000003
        /*042c*/ 	.word	0x000000c0
        /*0430*/ 	.short	0x010a
        /*0432*/ 	.byte	0xff
	.zero		1


	//   ....[51]....
        /*0434*/ 	.word	0x000025b0
        /*0438*/ 	.word	0x00000000
        /*043c*/ 	.word	0x00000000
        /*0440*/ 	.short	0x0101
        /*0442*/ 	.byte	0xff
	.zero		1


	//   ....[52]....
        /*0444*/ 	.word	0x00002b70
        /*0448*/ 	.word	0x000000ff
        /*044c*/ 	.word	0x00000000
        /*0450*/ 	.short	0x010a
        /*0452*/ 	.byte	0x04
	.zero		1


	//   ....[53]....
        /*0454*/ 	.word	0x00002c00
        /*0458*/ 	.word	0x000000ff
        /*045c*/ 	.word	0x00000000
        /*0460*/ 	.short	0x010a
        /*0462*/ 	.byte	0x05
	.zero		1


	//   ....[54]....
        /*0464*/ 	.word	0x00002c90
        /*0468*/ 	.word	0x000000ff
        /*046c*/ 	.word	0x00000000
        /*0470*/ 	.short	0x010a
        /*0472*/ 	.byte	0x05
	.zero		1


	//   ....[55]....
        /*0474*/ 	.word	0x00002d20
        /*0478*/ 	.word	0x000000ff
        /*047c*/ 	.word	0x00000000
        /*0480*/ 	.short	0x010a
        /*0482*/ 	.byte	0x05
	.zero		1


	//   ....[56]....
        /*0484*/ 	.word	0x00002db0
        /*0488*/ 	.word	0x000000ff
        /*048c*/ 	.word	0x00000000
        /*0490*/ 	.short	0x010a
        /*0492*/ 	.byte	0x05
	.zero		1


	//   ....[57]....
        /*0494*/ 	.word	0x00002e40
        /*0498*/ 	.word	0x000000ff
        /*049c*/ 	.word	0x00000000
        /*04a0*/ 	.short	0x010a
        /*04a2*/ 	.byte	0x05
	.zero		1


	//   ....[58]....
        /*04a4*/ 	.word	0x00002ed0
        /*04a8*/ 	.word	0x000000ff
        /*04ac*/ 	.word	0x00000000
        /*04b0*/ 	.short	0x010a
        /*04b2*/ 	.byte	0x05
	.zero		1


	//   ....[59]....
        /*04b4*/ 	.word	0x00002f70
        /*04b8*/ 	.word	0x00000000
        /*04bc*/ 	.word	0x00000000
        /*04c0*/ 	.short	0x010a
        /*04c2*/ 	.byte	0xff
	.zero		1


	//   ....[60]....
        /*04c4*/ 	.word	0x00003090
        /*04c8*/ 	.word	0x00000000
        /*04cc*/ 	.word	0x00000120
        /*04d0*/ 	.short	0x010a
        /*04d2*/ 	.byte	0xff
	.zero		1


	//   ....[61]....
        /*04d4*/ 	.word	0x00003100
        /*04d8*/ 	.word	0x00000004
        /*04dc*/ 	.word	0x00000000
        /*04e0*/ 	.short	0x0101
        /*04e2*/ 	.byte	0xff
	.zero		1


	//   ....[62]....
        /*04e4*/ 	.word	0x00003120
        /*04e8*/ 	.word	0x000000ff
        /*04ec*/ 	.word	0x000000d0
        /*04f0*/ 	.short	0x010a
        /*04f2*/ 	.byte	0x04
	.zero		1


	//   ....[63]....
        /*04f4*/ 	.word	0x00003240
        /*04f8*/ 	.word	0x00000000
        /*04fc*/ 	.word	0x000000c0
        /*0500*/ 	.short	0x010a
        /*0502*/ 	.byte	0xff
	.zero		1


	//   ....[64]....
        /*0504*/ 	.word	0x00003340
        /*0508*/ 	.word	0x00000000
        /*050c*/ 	.word	0x00000000
        /*0510*/ 	.short	0x0101
        /*0512*/ 	.byte	0xff
	.zero		1


	//   ....[65]....
        /*0514*/ 	.word	0x000033d0
        /*0518*/ 	.word	0x000000ff
        /*051c*/ 	.word	0x000000d0
        /*0520*/ 	.short	0x0106
        /*0522*/ 	.byte	0x04
	.zero		1


	//   ....[66]....
        /*0524*/ 	.word	0x000033f0
        /*0528*/ 	.word	0x000000ff
        /*052c*/ 	.word	0x000000d0
        /*0530*/ 	.short	0x010a
        /*0532*/ 	.byte	0x04
	.zero		1


	//   ....[67]....
        /*0534*/ 	.word	0x00003480
        /*0538*/ 	.word	0x000000ff
        /*053c*/ 	.word	0x000000d0
        /*0540*/ 	.short	0x0106
        /*0542*/ 	.byte	0x07
	.zero		1


	//   ....[68]....
        /*0544*/ 	.word	0x000034c0
        /*0548*/ 	.word	0x00000000
        /*054c*/ 	.word	0x000000d0
        /*0550*/ 	.short	0x010a
        /*0552*/ 	.byte	0xff
	.zero		1


	//   ....[69]....
        /*0554*/ 	.word	0x00003700
        /*0558*/ 	.word	0x000000ff
        /*055c*/ 	.word	0x00000008
        /*0560*/ 	.short	0x010a
        /*0562*/ 	.byte	0x05
	.zero		1


	//   ....[70]....
        /*0564*/ 	.word	0x00003720
        /*0568*/ 	.word	0x000000ff
        /*056c*/ 	.word	0x00000008
        /*0570*/ 	.short	0x010a
        /*0572*/ 	.byte	0x05
	.zero		1


	//   ....[71]....
        /*0574*/ 	.word	0x000038b0
        /*0578*/ 	.word	0x000000ff
        /*057c*/ 	.word	0x00000008
        /*0580*/ 	.short	0x010a
        /*0582*/ 	.byte	0x05
	.zero		1


	//   ....[72]....
        /*0584*/ 	.word	0x000038d0
        /*0588*/ 	.word	0x000000ff
        /*058c*/ 	.word	0x00000008
        /*0590*/ 	.short	0x010a
        /*0592*/ 	.byte	0x05
	.zero		1


	//   ....[73]....
        /*0594*/ 	.word	0x00003990
        /*0598*/ 	.word	0x000000ff
        /*059c*/ 	.word	0x00000000
        /*05a0*/ 	.short	0x0101
        /*05a2*/ 	.byte	0x04
	.zero		1


	//   ....[74]....
        /*05a4*/ 	.word	0x00003d50
        /*05a8*/ 	.word	0x00000000
        /*05ac*/ 	.word	0x000000c0
        /*05b0*/ 	.short	0x010a
        /*05b2*/ 	.byte	0xff
	.zero		1


	//   ....[75]....
        /*05b4*/ 	.word	0x00003e10
        /*05b8*/ 	.word	0x00000000
        /*05bc*/ 	.word	0x00000000
        /*05c0*/ 	.short	0x0101
        /*05c2*/ 	.byte	0xff
	.zero		1


	//   ....[76]....
        /*05c4*/ 	.word	0x00003ed0
        /*05c8*/ 	.word	0x000000ff
        /*05cc*/ 	.word	0x00000000
        /*05d0*/ 	.short	0x010a
        /*05d2*/ 	.byte	0x04
	.zero		1


	//   ....[77]....
        /*05d4*/ 	.word	0x00003ee0
        /*05d8*/ 	.word	0x000000ff
        /*05dc*/ 	.word	0x00000100
        /*05e0*/ 	.short	0x010a
        /*05e2*/ 	.byte	0x2e
	.zero		1


	//   ....[78]....
        /*05e4*/ 	.word	0x00003f90
        /*05e8*/ 	.word	0x000000ff
        /*05ec*/ 	.word	0x00000000
        /*05f0*/ 	.short	0x010a
        /*05f2*/ 	.byte	0x07
	.zero		1


	//   ....[79]....
        /*05f4*/ 	.word	0x000040c0
        /*05f8*/ 	.word	0x000000ff
        /*05fc*/ 	.word	0x00000000
        /*0600*/ 	.short	0x010a
        /*0602*/ 	.byte	0x04
	.zero		1


	//   ....[80]....
        /*0604*/ 	.word	0x00004500
        /*0608*/ 	.word	0x000000ff
        /*060c*/ 	.word	0x00000000
        /*0610*/ 	.short	0x010a
        /*0612*/ 	.byte	0x04
	.zero		1


	//   ....[81]....
        /*0614*/ 	.word	0x00004590
        /*0618*/ 	.word	0x000000ff
        /*061c*/ 	.word	0x00000000
        /*0620*/ 	.short	0x010a
        /*0622*/ 	.byte	0x05
	.zero		1


	//   ....[82]....
        /*0624*/ 	.word	0x00004620
        /*0628*/ 	.word	0x000000ff
        /*062c*/ 	.word	0x00000000
        /*0630*/ 	.short	0x010a
        /*0632*/ 	.byte	0x05
	.zero		1


	//   ....[83]....
        /*0634*/ 	.word	0x000046c0
        /*0638*/ 	.word	0x00000000
        /*063c*/ 	.word	0x00000000
        /*0640*/ 	.short	0x010a
        /*0642*/ 	.byte	0xff
	.zero		1


	//   ....[84]....
        /*0644*/ 	.word	0x00004700
        /*0648*/ 	.word	0x00000000
        /*064c*/ 	.word	0x00000000
        /*0650*/ 	.short	0x010a
        /*0652*/ 	.byte	0xff
	.zero		1


	//   ....[85]....
        /*0654*/ 	.word	0x00004770
        /*0658*/ 	.word	0x000000ff
        /*065c*/ 	.word	0x00000000
        /*0660*/ 	.short	0x0101
        /*0662*/ 	.byte	0x04
	.zero		1


	//   ....[86]....
        /*0664*/ 	.word	0x000047b0
        /*0668*/ 	.word	0x000000ff
        /*066c*/ 	.word	0x00000140
        /*0670*/ 	.short	0x010a
        /*0672*/ 	.byte	0x29
	.zero		1


	//   ....[87]....
        /*0674*/ 	.word	0x00004800
        /*0678*/ 	.word	0x000000ff
        /*067c*/ 	.word	0x00000000
        /*0680*/ 	.short	0x0101
        /*0682*/ 	.byte	0x04
	.zero		1


	//   ....[88]....
        /*0684*/ 	.word	0x00004ca0
        /*0688*/ 	.word	0x00000008
        /*068c*/ 	.word	0x000000c0
        /*0690*/ 	.short	0x010a
        /*0692*/ 	.byte	0xff
	.zero		1


	//   ....[89]....
        /*0694*/ 	.word	0x00004e10
        /*0698*/ 	.word	0x00000000
        /*069c*/ 	.word	0x00000000
        /*06a0*/ 	.short	0x0101
        /*06a2*/ 	.byte	0xff
	.zero		1


	//   ....[90]....
        /*06a4*/ 	.word	0x000052e0
        /*06a8*/ 	.word	0x000000ff
        /*06ac*/ 	.word	0x000000b8
        /*06b0*/ 	.short	0x010a
        /*06b2*/ 	.byte	0x15
	.zero		1


	//   ....[91]....
        /*06b4*/ 	.word	0x000054b0
        /*06b8*/ 	.word	0x000000ff
        /*06bc*/ 	.word	0x00000098
        /*06c0*/ 	.short	0x010a
        /*06c2*/ 	.byte	0x04
	.zero		1


	//   ....[92]....
        /*06c4*/ 	.word	0x00005700
        /*06c8*/ 	.word	0x000000ff
        /*06cc*/ 	.word	0x00000080
        /*06d0*/ 	.short	0x010b
        /*06d2*/ 	.byte	0x04
	.zero		1


	//   ....[93]....
        /*06d4*/ 	.word	0x00005710
        /*06d8*/ 	.word	0x000000ff
        /*06dc*/ 	.word	0x00000000
        /*06e0*/ 	.short	0x0101
        /*06e2*/ 	.byte	0x07
	.zero		1


	//   ....[94]....
        /*06e4*/ 	.word	0x00005720
        /*06e8*/ 	.word	0x000000ff
        /*06ec*/ 	.word	0x00000098
        /*06f0*/ 	.short	0x010a
        /*06f2*/ 	.byte	0x05
	.zero		1


	//   ....[95]....
        /*06f4*/ 	.word	0x000059f0
        /*06f8*/ 	.word	0x000000ff
        /*06fc*/ 	.word	0x00000080
        /*0700*/ 	.short	0x010b
        /*0702*/ 	.byte	0x05
	.zero		1


	//   ....[96]....
        /*0704*/ 	.word	0x00005a00
        /*0708*/ 	.word	0x000000ff
        /*070c*/ 	.word	0x00000000
        /*0710*/ 	.short	0x0101
        /*0712*/ 	.byte	0x04
	.zero		1


	//   ....[97]....
        /*0714*/ 	.word	0x00005a50
        /*0718*/ 	.word	0x000000ff
        /*071c*/ 	.word	0x00000000
        /*0720*/ 	.short	0x010a
        /*0722*/ 	.byte	0x04
	.zero		1


	//   ....[98]....
        /*0724*/ 	.word	0x00005ae0
        /*0728*/ 	.word	0x000000ff
        /*072c*/ 	.word	0x00000000
        /*0730*/ 	.short	0x010a
        /*0732*/ 	.byte	0x05
	.zero		1


	//   ....[99]....
        /*0734*/ 	.word	0x00005b80
        /*0738*/ 	.word	0x00000000
        /*073c*/ 	.word	0x00000000
        /*0740*/ 	.short	0x010a
        /*0742*/ 	.byte	0xff
	.zero		1


	//   ....[100]....
        /*0744*/ 	.word	0x00005f10
        /*0748*/ 	.word	0x00000003
        /*074c*/ 	.word	0x000000c0
        /*0750*/ 	.short	0x010a
        /*0752*/ 	.byte	0xff
	.zero		1


	//   ....[101]....
        /*0754*/ 	.word	0x00006090
        /*0758*/ 	.word	0x00000000
        /*075c*/ 	.word	0x00000000
        /*0760*/ 	.short	0x0101
        /*0762*/ 	.byte	0xff
	.zero		1


	//   ....[102]....
        /*0764*/ 	.word	0x00006c60
        /*0768*/ 	.word	0x00000000
        /*076c*/ 	.word	0x00000080
        /*0770*/ 	.short	0x010a
        /*0772*/ 	.byte	0xff
	.zero		1


	//   ....[103]....
        /*0774*/ 	.word	0x00006cd0
        /*0778*/ 	.word	0x00000051
        /*077c*/ 	.word	0x000000e0
        /*0780*/ 	.short	0x010a
        /*0782*/ 	.byte	0xff
	.zero		1


	//   ....[104]....
        /*0784*/ 	.word	0x00006dc0
        /*0788*/ 	.word	0x00000000
        /*078c*/ 	.word	0x00000080
        /*0790*/ 	.short	0x010a
        /*0792*/ 	.byte	0xff
	.zero		1


	//   ....[105]....
        /*0794*/ 	.word	0x00006ef0
        /*0798*/ 	.word	0x00000051
        /*079c*/ 	.word	0x000000e0
        /*07a0*/ 	.short	0x010a
        /*07a2*/ 	.byte	0xff
	.zero		1


	//   ....[106]....
        /*07a4*/ 	.word	0x00007570
        /*07a8*/ 	.word	0x00000000
        /*07ac*/ 	.word	0x00000000
        /*07b0*/ 	.short	0x0101
        /*07b2*/ 	.byte	0xff
	.zero		1


	//   ....[107]....
        /*07b4*/ 	.word	0x00007580
        /*07b8*/ 	.word	0x00000002
        /*07bc*/ 	.word	0x00000080
        /*07c0*/ 	.short	0x010a
        /*07c2*/ 	.byte	0xff
	.zero		1


	//   ....[108]....
        /*07c4*/ 	.word	0x00007650
        /*07c8*/ 	.word	0x00000002
        /*07cc*/ 	.word	0x00000080
        /*07d0*/ 	.short	0x010a
        /*07d2*/ 	.byte	0xff
	.zero		1


	//   ....[109]....
        /*07d4*/ 	.word	0x000078f0
        /*07d8*/ 	.word	0x00000051
        /*07dc*/ 	.word	0x00000000
        /*07e0*/ 	.short	0x0101
        /*07e2*/ 	.byte	0xff
	.zero		1


	//   ....[110]....
        /*07e4*/ 	.word	0x00007e50
        /*07e8*/ 	.word	0x00000002
        /*07ec*/ 	.word	0x00000000
        /*07f0*/ 	.short	0x0101
        /*07f2*/ 	.byte	0xff
	.zero		1


	//   ....[111]....
        /*07f4*/ 	.word	0x000080f0
        /*07f8*/ 	.word	0x000000ff
        /*07fc*/ 	.word	0x00000000
        /*0800*/ 	.short	0x0101
        /*0802*/ 	.byte	0x04
	.zero		1


	//   ....[112]....
        /*0804*/ 	.word	0x00008110
        /*0808*/ 	.word	0x00000003
        /*080c*/ 	.word	0x00000130
        /*0810*/ 	.short	0x010a
        /*0812*/ 	.byte	0xff
	.zero		1


	//   ....[113]....
        /*0814*/ 	.word	0x00008170
        /*0818*/ 	.word	0x00000000
        /*081c*/ 	.word	0x00000040
        /*0820*/ 	.short	0x010a
        /*0822*/ 	.byte	0xff
	.zero		1


	//   ....[114]....
        /*0824*/ 	.word	0x000081d0
        /*0828*/ 	.word	0x00000000
        /*082c*/ 	.word	0x00000040
        /*0830*/ 	.short	0x010a
        /*0832*/ 	.byte	0xff
	.zero		1


	//   ....[115]....
        /*0834*/ 	.word	0x00008220
        /*0838*/ 	.word	0x00000003
        /*083c*/ 	.word	0x000000c0
        /*0840*/ 	.short	0x010a
        /*0842*/ 	.byte	0xff
	.zero		1


	//   ....[116]....
        /*0844*/ 	.word	0x00008280
        /*0848*/ 	.word	0x00000000
        /*084c*/ 	.word	0x00000000
        /*0850*/ 	.short	0x010a
        /*0852*/ 	.byte	0xff
	.zero		1


	//   ....[117]....
        /*0854*/ 	.word	0x000082e0
        /*0858*/ 	.word	0x00000000
        /*085c*/ 	.word	0x00000000
        /*0860*/ 	.short	0x010a
        /*0862*/ 	.byte	0xff
	.zero		1


	//   ....[118]....
        /*0864*/ 	.word	0x00008340
        /*0868*/ 	.word	0x00000000
        /*086c*/ 	.word	0x00000000
        /*0870*/ 	.short	0x010a
        /*0872*/ 	.byte	0xff
	.zero		1


	//   ....[119]....
        /*0874*/ 	.word	0x000083a0
        /*0878*/ 	.word	0x00000000
        /*087c*/ 	.word	0x00000000
        /*0880*/ 	.short	0x010a
        /*0882*/ 	.byte	0xff
	.zero		1


	//   ....[120]....
        /*0884*/ 	.word	0x00008400
        /*0888*/ 	.word	0x00000000
        /*088c*/ 	.word	0x00000000
        /*0890*/ 	.short	0x010a
        /*0892*/ 	.byte	0xff
	.zero		1


	//   ....[121]....
        /*0894*/ 	.word	0x00008460
        /*0898*/ 	.word	0x00000000
        /*089c*/ 	.word	0x00000000
        /*08a0*/ 	.short	0x010a
        /*08a2*/ 	.byte	0xff
	.zero		1


	//   ....[122]....
        /*08a4*/ 	.word	0x000084c0
        /*08a8*/ 	.word	0x00000000
        /*08ac*/ 	.word	0x00000000
        /*08b0*/ 	.short	0x010a
        /*08b2*/ 	.byte	0xff
	.zero		1


	//   ....[123]....
        /*08b4*/ 	.word	0x00008510
        /*08b8*/ 	.word	0x00000000
        /*08bc*/ 	.word	0x00000120
        /*08c0*/ 	.short	0x010a
        /*08c2*/ 	.byte	0xff
	.zero		1


	//   ....[124]....
        /*08c4*/ 	.word	0x00008570
        /*08c8*/ 	.word	0x00000000
        /*08cc*/ 	.word	0x000000d0
        /*08d0*/ 	.short	0x010a
        /*08d2*/ 	.byte	0xff
	.zero		1


	//   ....[125]....
        /*08d4*/ 	.word	0x000085c0
        /*08d8*/ 	.word	0x00000000
        /*08dc*/ 	.word	0x000000c0
        /*08e0*/ 	.short	0x010a
        /*08e2*/ 	.byte	0xff
	.zero		1


	//   ....[126]....
        /*08e4*/ 	.word	0x00008620
        /*08e8*/ 	.word	0x00000000
        /*08ec*/ 	.word	0x000000d0
        /*08f0*/ 	.short	0x010a
        /*08f2*/ 	.byte	0xff
	.zero		1


	//   ....[127]....
        /*08f4*/ 	.word	0x00008680
        /*08f8*/ 	.word	0x00000005
        /*08fc*/ 	.word	0x00000008
        /*0900*/ 	.short	0x010a
        /*0902*/ 	.byte	0xff
	.zero		1


	//   ....[128]....
        /*0904*/ 	.word	0x00008770
        /*0908*/ 	.word	0x00000003
        /*090c*/ 	.word	0x00000008
        /*0910*/ 	.short	0x010a
        /*0912*/ 	.byte	0xff
	.zero		1


	//   ....[129]....
        /*0914*/ 	.word	0x000087c0
        /*0918*/ 	.word	0x00000000
        /*091c*/ 	.word	0x000000c0
        /*0920*/ 	.short	0x010a
        /*0922*/ 	.byte	0xff
	.zero		1


	//   ....[130]....
        /*0924*/ 	.word	0x00008820
        /*0928*/ 	.word	0x00000000
        /*092c*/ 	.word	0x00000100
        /*0930*/ 	.short	0x010a
        /*0932*/ 	.byte	0xff
	.zero		1


	//   ....[131]....
        /*0934*/ 	.word	0x00008880
        /*0938*/ 	.word	0x00000000
        /*093c*/ 	.word	0x00000000
        /*0940*/ 	.short	0x010a
        /*0942*/ 	.byte	0xff
	.zero		1


	//   ....[132]....
        /*0944*/ 	.word	0x000088e0
        /*0948*/ 	.word	0x00000000
        /*094c*/ 	.word	0x00000000
        /*0950*/ 	.short	0x010a
        /*0952*/ 	.byte	0xff
	.zero		1


	//   ....[133]....
        /*0954*/ 	.word	0x00008940
        /*0958*/ 	.word	0x00000000
        /*095c*/ 	.word	0x00000000
        /*0960*/ 	.short	0x010a
        /*0962*/ 	.byte	0xff
	.zero		1


	//   ....[134]....
        /*0964*/ 	.word	0x000089a0
        /*0968*/ 	.word	0x00000000
        /*096c*/ 	.word	0x00000000
        /*0970*/ 	.short	0x010a
        /*0972*/ 	.byte	0xff
	.zero		1


	//   ....[135]....
        /*0974*/ 	.word	0x00008a00
        /*0978*/ 	.word	0x00000000
        /*097c*/ 	.word	0x00000140
        /*0980*/ 	.short	0x010a
        /*0982*/ 	.byte	0xff
	.zero		1


	//   ....[136]....
        /*0984*/ 	.word	0x00008a50
        /*0988*/ 	.word	0x00000008
        /*098c*/ 	.word	0x000000c0
        /*0990*/ 	.short	0x010a
        /*0992*/ 	.byte	0xff
	.zero		1


	//   ....[137]....
        /*0994*/ 	.word	0x00008ab0
        /*0998*/ 	.word	0x00000000
        /*099c*/ 	.word	0x000000b8
        /*09a0*/ 	.short	0x010a
        /*09a2*/ 	.byte	0xff
	.zero		1


	//   ....[138]....
        /*09a4*/ 	.word	0x00008b10
        /*09a8*/ 	.word	0x00000000
        /*09ac*/ 	.word	0x00000098
        /*09b0*/ 	.short	0x010a
        /*09b2*/ 	.byte	0xff
	.zero		1


	//   ....[139]....
        /*09b4*/ 	.word	0x00008b70
        /*09b8*/ 	.word	0x00000005
        /*09bc*/ 	.word	0x00000098
        /*09c0*/ 	.short	0x010a
        /*09c2*/ 	.byte	0xff
	.zero		1


	//   ....[140]....
        /*09c4*/ 	.word	0x00008bd0
        /*09c8*/ 	.word	0x00000000
        /*09cc*/ 	.word	0x00000000
        /*09d0*/ 	.short	0x010a
        /*09d2*/ 	.byte	0xff
	.zero		1


	//   ....[141]....
        /*09d4*/ 	.word	0x00008c30
        /*09d8*/ 	.word	0x00000000
        /*09dc*/ 	.word	0x00000000
        /*09e0*/ 	.short	0x010a
        /*09e2*/ 	.byte	0xff
	.zero		1


	//   ....[142]....
        /*09e4*/ 	.word	0x00008c80
        /*09e8*/ 	.word	0x00000003
        /*09ec*/ 	.word	0x000000c0
        /*09f0*/ 	.short	0x010a
        /*09f2*/ 	.byte	0xff
	.zero		1


	//   ....[143]....
        /*09f4*/ 	.word	0x00008cd0
        /*09f8*/ 	.word	0x00000000
        /*09fc*/ 	.word	0x00000080
        /*0a00*/ 	.short	0x010a
        /*0a02*/ 	.byte	0xff
	.zero		1


	//   ....[144]....
        /*0a04*/ 	.word	0x00008d20
        /*0a08*/ 	.word	0x00000051
        /*0a0c*/ 	.word	0x000000e0
        /*0a10*/ 	.short	0x010a
        /*0a12*/ 	.byte	0xff
	.zero		1


	//   ....[145]....
        /*0a14*/ 	.word	0x00008d70
        /*0a18*/ 	.word	0x00000002
        /*0a1c*/ 	.word	0x00000080
        /*0a20*/ 	.short	0x010a
        /*0a22*/ 	.byte	0xff
	.zero		1


	//----- nvinfo : EIATTR_NUM_MBARRIERS
	.align		4
.L_47:
        /*0a24*/ 	.byte	0x03, 0x38
        /*0a26*/ 	.short	0x0029


	//----- nvinfo : EIATTR_EXIT_INSTR_OFFSETS
	.align		4
        /*0a28*/ 	.byte	0x04, 0x1c
        /*0a2a*/ 	.short	(.L_49 - .L_48)


	//   ....[0]....
.L_48:
        /*0a2c*/ 	.word	0x00002fa0


	//   ....[1]....
        /*0a30*/ 	.word	0x00003490


	//   ....[2]....
        /*0a34*/ 	.word	0x000034f0


	//   ....[3]....
        /*0a38*/ 	.word	0x00004a30


	//   ....[4]....
        /*0a3c*/ 	.word	0x00005bb0


	//   ....[5]....
        /*0a40*/ 	.word	0x00005bf0


	//   ....[6]....
        /*0a44*/ 	.word	0x00007fe0


	//   ....[7]....
        /*0a48*/ 	.word	0x00008060


	//   ....[8]....
        /*0a4c*/ 	.word	0x00008090


	//   ....[9]....
        /*0a50*/ 	.word	0x00008100


	//----- nvinfo : EIATTR_MAX_THREADS
	.align		4
.L_49:
        /*0a54*/ 	.byte	0x04, 0x05
        /*0a56*/ 	.short	(.L_51 - .L_50)
.L_50:
        /*0a58*/ 	.word	0x00000100
        /*0a5c*/ 	.word	0x00000001
        /*0a60*/ 	.word	0x00000001


	//----- nvinfo : EIATTR_CRS_STACK_SIZE
	.align		4
.L_51:
        /*0a64*/ 	.byte	0x04, 0x1e
        /*0a66*/ 	.short	(.L_53 - .L_52)
.L_52:
        /*0a68*/ 	.word	0x00000000


	//----- nvinfo : EIATTR_CBANK_PARAM_SIZE
	.align		4
.L_53:
        /*0a6c*/ 	.byte	0x03, 0x19
        /*0a6e*/ 	.short	0x0800


	//----- nvinfo : EIATTR_PARAM_CBANK
	.align		4
        /*0a70*/ 	.byte	0x04, 0x0a
        /*0a72*/ 	.short	(.L_55 - .L_54)
	.align		4
.L_54:
        /*0a74*/ 	.word	index@(.nv.constant0._ZN7cutlass13device_kernelINS_4gemm6kernel13GemmUniversalIN4cute5tupleIJiiiiEEENS1_10collective13CollectiveMmaINS1_35MainloopSm100TmaUmmaWarpSpecializedILi8ELi2ELi4ENS5_IJNS4_1CILi4EEENSA_ILi1EEESC_EEEEENS5_IJNSA_ILi128EEENSA_ILi64EEESG_EEEfNS5_IJlSC_lEEEfSI_NS4_8TiledMMAINS4_8MMA_AtomIJNS4_23SM100_MMA_TF32_2x1SM_SSINS_10tfloat32_tESM_fLi128ELi64ELNS4_4UMMA5MajorE0ELSO_0ELNSN_7ScaleInE0ELSP_0EEEEEENS4_6LayoutINS5_IJSC_SC_SC_EEENS5_IJNSA_ILi0EEESU_SU_EEEEENS5_IJNS4_10UnderscoreESX_SX_EEEEENS4_18SM100_TMA_2SM_LOADENS4_14ComposedLayoutINS4_7SwizzleILi3ELi4ELi3EEENS4_18smem_ptr_flag_bitsILi32EEENSS_INS5_IJNSA_ILi8EEENSA_ILi32EEEEEENS5_IJS17_SC_EEEEEEEvNS4_8identityENS4_28SM100_TMA_2SM_LOAD_MULTICASTES1B_vS1C_EENS_8epilogue10collective18CollectiveEpilogueINS1F_23Sm100TmaWarpSpecializedILi3ELi2ELi16ELb1ELb0EEEJNS5_IJSG_SG_SG_EEENS5_IJNSS_ISG_SC_EENSS_INS5_IJNSA_ILi16EEENSA_ILi2EEEEEENS5_IJSC_S17_EEEEEEEEfSI_fSI_NS1F_6fusion15FusionCallbacksIS1J_NS1S_17LinearCombinationIffffLNS_15FloatRoundStyleE2EEES1K_S1R_JEEENS4_5SM1004TMEM4LOAD26SM100_TMEM_LOAD_32dp32b16xENS4_13SM90_TMA_LOADENS11_INS12_ILi2ELi4ELi3EEES15_NSS_INS5_IJS16_S1M_EEENS5_IJS1M_SC_EEEEEEENS4_39AutoVectorizingCopyWithAssumedAlignmentILi128EEENS4_14SM90_TMA_STOREES27_S29_S29_EEEvvEEEEvNT_6ParamsE)
        /*0a78*/ 	.short	0x0380
        /*0a7a*/ 	.short	0x0800


	//----- nvinfo : EIATTR_SW_WAR
	.align		4
.L_55:
        /*0a7c*/ 	.byte	0x04, 0x36
        /*0a7e*/ 	.short	(.L_57 - .L_56)
.L_56:
        /*0a80*/ 	.word	0x00000008
.L_57:


//--------------------- .nv.callgraph             --------------------------
	.section	.nv.callgraph,"",@"SHT_CUDA_CALLGRAPH"
	.align	4
	.sectionentsize	8
	.align		4
        /*0000*/ 	.word	0x00000000
	.align		4
        /*0004*/ 	.word	0xffffffff
	.align		4
        /*0008*/ 	.word	index@(_ZN7cutlass13device_kernelINS_4gemm6kernel13GemmUniversalIN4cute5tupleIJiiiiEEENS1_10collective13CollectiveMmaINS1_35MainloopSm100TmaUmmaWarpSpecializedILi8ELi2ELi4ENS5_IJNS4_1CILi4EEENSA_ILi1EEESC_EEEEENS5_IJNSA_ILi128EEENSA_ILi64EEESG_EEEfNS5_IJlSC_lEEEfSI_NS4_8TiledMMAINS4_8MMA_AtomIJNS4_23SM100_MMA_TF32_2x1SM_SSINS_10tfloat32_tESM_fLi128ELi64ELNS4_4UMMA5MajorE0ELSO_0ELNSN_7ScaleInE0ELSP_0EEEEEENS4_6LayoutINS5_IJSC_SC_SC_EEENS5_IJNSA_ILi0EEESU_SU_EEEEENS5_IJNS4_10UnderscoreESX_SX_EEEEENS4_18SM100_TMA_2SM_LOADENS4_14ComposedLayoutINS4_7SwizzleILi3ELi4ELi3EEENS4_18smem_ptr_flag_bitsILi32EEENSS_INS5_IJNSA_ILi8EEENSA_ILi32EEEEEENS5_IJS17_SC_EEEEEEEvNS4_8identityENS4_28SM100_TMA_2SM_LOAD_MULTICASTES1B_vS1C_EENS_8epilogue10collective18CollectiveEpilogueINS1F_23Sm100TmaWarpSpecializedILi3ELi2ELi16ELb1ELb0EEEJNS5_IJSG_SG_SG_EEENS5_IJNSS_ISG_SC_EENSS_INS5_IJNSA_ILi16EEENSA_ILi2EEEEEENS5_IJSC_S17_EEEEEEEEfSI_fSI_NS1F_6fusion15FusionCallbacksIS1J_NS1S_17LinearCombinationIffffLNS_15FloatRoundStyleE2EEES1K_S1R_JEEENS4_5SM1004TMEM4LOAD26SM100_TMEM_LOAD_32dp32b16xENS4_13SM90_TMA_LOADENS11_INS12_ILi2ELi4ELi3EEES15_NSS_INS5_IJS16_S1M_EEENS5_IJS1M_SC_EEEEEEENS4_39AutoVectorizingCopyWithAssumedAlignmentILi128EEENS4_14SM90_TMA_STOREES27_S29_S29_EEEvvEEEEvNT_6ParamsE)
	.align		4
        /*000c*/ 	.word	index@(__assertfail)
	.align		4
        /*0010*/ 	.word	0x00000000
	.align		4
        /*0014*/ 	.word	0xfffffffe
	.align		4
        /*0018*/ 	.word	0x00000000
	.align		4
        /*001c*/ 	.word	0xfffffffd
	.align		4
        /*0020*/ 	.word	0x00000000
	.align		4
        /*0024*/ 	.word	0xfffffffc


//--------------------- .nv.constant4             --------------------------
	.section	.nv.constant4,"a",@progbits
	.align	8
	.align		8
.nv.constant4:
        /*0000*/ 	.dword	__assertfail
	.align		8
        /*0008*/ 	.dword	__unnamed_1
	.align		8
        /*0010*/ 	.dword	__unnamed_2
	.align		8
        /*0018*/ 	.dword	_ZN40_INTERNAL_09074d1c_4_k_cu_baf447e2_270674cuda3std3__45__cpo5beginE
	.align		8
        /*0020*/ 	.dword	_ZN40_INTERNAL_09074d1c_4_k_cu_baf447e2_270674cuda3std3__45__cpo3endE
	.align		8
        /*0028*/ 	.dword	_ZN40_INTERNAL_09074d1c_4_k_cu_baf447e2_270674cuda3std3__45__cpo6cbeginE
	.align		8
        /*0030*/ 	.dword	_ZN40_INTERNAL_09074d1c_4_k_cu_baf447e2_270674cuda3std3__45__cpo4cendE
	.align		8
        /*0038*/ 	.dword	_ZN40_INTERNAL_09074d1c_4_k_cu_baf447e2_270674cuda3std3__442_GLOBAL__N__09074d1c_4_k_cu_baf447e2_270676ignoreE
	.align		8
        /*0040*/ 	.dword	_ZN40_INTERNAL_09074d1c_4_k_cu_baf447e2_270674cuda3std3__419piecewise_constructE
	.align		8
        /*0048*/ 	.dword	_ZN40_INTERNAL_09074d1c_4_k_cu_baf447e2_270674cuda3std3__48in_placeE
	.align		8
        /*0050*/ 	.dword	_ZN40_INTERNAL_09074d1c_4_k_cu_baf447e2_270674cuda3std6ranges3__45__cpo4swapE
	.align		8
        /*0058*/ 	.dword	_ZN40_INTERNAL_09074d1c_4_k_cu_baf447e2_270674cuda3std6ranges3__45__cpo9iter_moveE
	.align		8
        /*0060*/ 	.dword	_ZN40_INTERNAL_09074d1c_4_k_cu_baf447e2_270674cute7productE
	.align		8
        /*0068*/ 	.dword	_ZN40_INTERNAL_09074d1c_4_k_cu_baf447e2_270674cute1_E
	.align		8
        /*0070*/ 	.dword	$str$25
	.align		8
        /*0078*/ 	.dword	$str$26
	.align		8
        /*0080*/ 	.dword	$str$27
	.align		8
        /*0088*/ 	.dword	$str$28


//--------------------- .text._ZN7cutlass13device_kernelINS_4gemm6kernel13GemmUniversalIN4cute5tupleIJiiiiEEENS1_10collective13CollectiveMmaINS1_35MainloopSm100TmaUmmaWarpSpecializedILi8ELi2ELi4ENS5_IJNS4_1CILi4EEENSA_ILi1EEESC_EEEEENS5_IJNSA_ILi128EEENSA_ILi64EEESG_EEEfNS5_IJlSC_lEEEfSI_NS4_8TiledMMAINS4_8MMA_AtomIJNS4_23SM100_MMA_TF32_2x1SM_SSINS_10tfloat32_tESM_fLi128ELi64ELNS4_4UMMA5MajorE0ELSO_0ELNSN_7ScaleInE0ELSP_0EEEEEENS4_6LayoutINS5_IJSC_SC_SC_EEENS5_IJNSA_ILi0EEESU_SU_EEEEENS5_IJNS4_10UnderscoreESX_SX_EEEEENS4_18SM100_TMA_2SM_LOADENS4_14ComposedLayoutINS4_7SwizzleILi3ELi4ELi3EEENS4_18smem_ptr_flag_bitsILi32EEENSS_INS5_IJNSA_ILi8EEENSA_ILi32EEEEEENS5_IJS17_SC_EEEEEEEvNS4_8identityENS4_28SM100_TMA_2SM_LOAD_MULTICASTES1B_vS1C_EENS_8epilogue10collective18CollectiveEpilogueINS1F_23Sm100TmaWarpSpecializedILi3ELi2ELi16ELb1ELb0EEEJNS5_IJSG_SG_SG_EEENS5_IJNSS_ISG_SC_EENSS_INS5_IJNSA_ILi16EEENSA_ILi2EEEEEENS5_IJSC_S17_EEEEEEEEfSI_fSI_NS1F_6fusion15FusionCallbacksIS1J_NS1S_17LinearCombinationIffffLNS_15FloatRoundStyleE2EEES1K_S1R_JEEENS4_5SM1004TMEM4LOAD26SM100_TMEM_LOAD_32dp32b16xENS4_13SM90_TMA_LOADENS11_INS12_ILi2ELi4ELi3EEES15_NSS_INS5_IJS16_S1M_EEENS5_IJS1M_SC_EEEEEEENS4_39AutoVectorizingCopyWithAssumedAlignmentILi128EEENS4_14SM90_TMA_STOREES27_S29_S29_EEEvvEEEEvNT_6ParamsE --------------------------
	.section	.text._ZN7cutlass13device_kernelINS_4gemm6kernel13GemmUniversalIN4cute5tupleIJiiiiEEENS1_10collective13CollectiveMmaINS1_35MainloopSm100TmaUmmaWarpSpecializedILi8ELi2ELi4ENS5_IJNS4_1CILi4EEENSA_ILi1EEESC_EEEEENS5_IJNSA_ILi128EEENSA_ILi64EEESG_EEEfNS5_IJlSC_lEEEfSI_NS4_8TiledMMAINS4_8MMA_AtomIJNS4_23SM100_MMA_TF32_2x1SM_SSINS_10tfloat32_tESM_fLi128ELi64ELNS4_4UMMA5MajorE0ELSO_0ELNSN_7ScaleInE0ELSP_0EEEEEENS4_6LayoutINS5_IJSC_SC_SC_EEENS5_IJNSA_ILi0EEESU_SU_EEEEENS5_IJNS4_10UnderscoreESX_SX_EEEEENS4_18SM100_TMA_2SM_LOADENS4_14ComposedLayoutINS4_7SwizzleILi3ELi4ELi3EEENS4_18smem_ptr_flag_bitsILi32EEENSS_INS5_IJNSA_ILi8EEENSA_ILi32EEEEEENS5_IJS17_SC_EEEEEEEvNS4_8identityENS4_28SM100_TMA_2SM_LOAD_MULTICASTES1B_vS1C_EENS_8epilogue10collective18CollectiveEpilogueINS1F_23Sm100TmaWarpSpecializedILi3ELi2ELi16ELb1ELb0EEEJNS5_IJSG_SG_SG_EEENS5_IJNSS_ISG_SC_EENSS_INS5_IJNSA_ILi16EEENSA_ILi2EEEEEENS5_IJSC_S17_EEEEEEEEfSI_fSI_NS1F_6fusion15FusionCallbacksIS1J_NS1S_17LinearCombinationIffffLNS_15FloatRoundStyleE2EEES1K_S1R_JEEENS4_5SM1004TMEM4LOAD26SM100_TMEM_LOAD_32dp32b16xENS4_13SM90_TMA_LOADENS11_INS12_ILi2ELi4ELi3EEES15_NSS_INS5_IJS16_S1M_EEENS5_IJS1M_SC_EEEEEEENS4_39AutoVectorizingCopyWithAssumedAlignmentILi128EEENS4_14SM90_TMA_STOREES27_S29_S29_EEEvvEEEEvNT_6ParamsE,"ax",@progbits
	.align	128
.text._ZN7cutlass13device_kernelINS_4gemm6kernel13GemmUniversalIN4cute5tupleIJiiiiEEENS1_10collective13CollectiveMmaINS1_35MainloopSm100TmaUmmaWarpSpecializedILi8ELi2ELi4ENS5_IJNS4_1CILi4EEENSA_ILi1EEESC_EEEEENS5_IJNSA_ILi128EEENSA_ILi64EEESG_EEEfNS5_IJlSC_lEEEfSI_NS4_8TiledMMAINS4_8MMA_AtomIJNS4_23SM100_MMA_TF32_2x1SM_SSINS_10tfloat32_tESM_fLi128ELi64ELNS4_4UMMA5MajorE0ELSO_0ELNSN_7ScaleInE0ELSP_0EEEEEENS4_6LayoutINS5_IJSC_SC_SC_EEENS5_IJNSA_ILi0EEESU_SU_EEEEENS5_IJNS4_10UnderscoreESX_SX_EEEEENS4_18SM100_TMA_2SM_LOADENS4_14ComposedLayoutINS4_7SwizzleILi3ELi4ELi3EEENS4_18smem_ptr_flag_bitsILi32EEENSS_INS5_IJNSA_ILi8EEENSA_ILi32EEEEEENS5_IJS17_SC_EEEEEEEvNS4_8identityENS4_28SM100_TMA_2SM_LOAD_MULTICASTES1B_vS1C_EENS_8epilogue10collective18CollectiveEpilogueINS1F_23Sm100TmaWarpSpecializedILi3ELi2ELi16ELb1ELb0EEEJNS5_IJSG_SG_SG_EEENS5_IJNSS_ISG_SC_EENSS_INS5_IJNSA_ILi16EEENSA_ILi2EEEEEENS5_IJSC_S17_EEEEEEEEfSI_fSI_NS1F_6fusion15FusionCallbacksIS1J_NS1S_17LinearCombinationIffffLNS_15FloatRoundStyleE2EEES1K_S1R_JEEENS4_5SM1004TMEM4LOAD26SM100_TMEM_LOAD_32dp32b16xENS4_13SM90_TMA_LOADENS11_INS12_ILi2ELi4ELi3EEES15_NSS_INS5_IJS16_S1M_EEENS5_IJS1M_SC_EEEEEEENS4_39AutoVectorizingCopyWithAssumedAlignmentILi128EEENS4_14SM90_TMA_STOREES27_S29_S29_EEEvvEEEEvNT_6ParamsE:
        .type           _ZN7cutlass13device_kernelINS_4gemm6kernel13GemmUniversalIN4cute5tupleIJiiiiEEENS1_10collective13CollectiveMmaINS1_35MainloopSm100TmaUmmaWarpSpecializedILi8ELi2ELi4ENS5_IJNS4_1CILi4EEENSA_ILi1EEESC_EEEEENS5_IJNSA_ILi128EEENSA_ILi64EEESG_EEEfNS5_IJlSC_lEEEfSI_NS4_8TiledMMAINS4_8MMA_AtomIJNS4_23SM100_MMA_TF32_2x1SM_SSINS_10tfloat32_tESM_fLi128ELi64ELNS4_4UMMA5MajorE0ELSO_0ELNSN_7ScaleInE0ELSP_0EEEEEENS4_6LayoutINS5_IJSC_SC_SC_EEENS5_IJNSA_ILi0EEESU_SU_EEEEENS5_IJNS4_10UnderscoreESX_SX_EEEEENS4_18SM100_TMA_2SM_LOADENS4_14ComposedLayoutINS4_7SwizzleILi3ELi4ELi3EEENS4_18smem_ptr_flag_bitsILi32EEENSS_INS5_IJNSA_ILi8EEENSA_ILi32EEEEEENS5_IJS17_SC_EEEEEEEvNS4_8identityENS4_28SM100_TMA_2SM_LOAD_MULTICASTES1B_vS1C_EENS_8epilogue10collective18CollectiveEpilogueINS1F_23Sm100TmaWarpSpecializedILi3ELi2ELi16ELb1ELb0EEEJNS5_IJSG_SG_SG_EEENS5_IJNSS_ISG_SC_EENSS_INS5_IJNSA_ILi16EEENSA_ILi2EEEEEENS5_IJSC_S17_EEEEEEEEfSI_fSI_NS1F_6fusion15FusionCallbacksIS1J_NS1S_17LinearCombinationIffffLNS_15FloatRoundStyleE2EEES1K_S1R_JEEENS4_5SM1004TMEM4LOAD26SM100_TMEM_LOAD_32dp32b16xENS4_13SM90_TMA_LOADENS11_INS12_ILi2ELi4ELi3EEES15_NSS_INS5_IJS16_S1M_EEENS5_IJS1M_SC_EEEEEEENS4_39AutoVectorizingCopyWithAssumedAlignmentILi128EEENS4_14SM90_TMA_STOREES27_S29_S29_EEEvvEEEEvNT_6ParamsE,@function
        .size           _ZN7cutlass13device_kernelINS_4gemm6kernel13GemmUniversalIN4cute5tupleIJiiiiEEENS1_10collective13CollectiveMmaINS1_35MainloopSm100TmaUmmaWarpSpecializedILi8ELi2ELi4ENS5_IJNS4_1CILi4EEENSA_ILi1EEESC_EEEEENS5_IJNSA_ILi128EEENSA_ILi64EEESG_EEEfNS5_IJlSC_lEEEfSI_NS4_8TiledMMAINS4_8MMA_AtomIJNS4_23SM100_MMA_TF32_2x1SM_SSINS_10tfloat32_tESM_fLi128ELi64ELNS4_4UMMA5MajorE0ELSO_0ELNSN_7ScaleInE0ELSP_0EEEEEENS4_6LayoutINS5_IJSC_SC_SC_EEENS5_IJNSA_ILi0EEESU_SU_EEEEENS5_IJNS4_10UnderscoreESX_SX_EEEEENS4_18SM100_TMA_2SM_LOADENS4_14ComposedLayoutINS4_7SwizzleILi3ELi4ELi3EEENS4_18smem_ptr_flag_bitsILi32EEENSS_INS5_IJNSA_ILi8EEENSA_ILi32EEEEEENS5_IJS17_SC_EEEEEEEvNS4_8identityENS4_28SM100_TMA_2SM_LOAD_MULTICASTES1B_vS1C_EENS_8epilogue10collective18CollectiveEpilogueINS1F_23Sm100TmaWarpSpecializedILi3ELi2ELi16ELb1ELb0EEEJNS5_IJSG_SG_SG_EEENS5_IJNSS_ISG_SC_EENSS_INS5_IJNSA_ILi16EEENSA_ILi2EEEEEENS5_IJSC_S17_EEEEEEEEfSI_fSI_NS1F_6fusion15FusionCallbacksIS1J_NS1S_17LinearCombinationIffffLNS_15FloatRoundStyleE2EEES1K_S1R_JEEENS4_5SM1004TMEM4LOAD26SM100_TMEM_LOAD_32dp32b16xENS4_13SM90_TMA_LOADENS11_INS12_ILi2ELi4ELi3EEES15_NSS_INS5_IJS16_S1M_EEENS5_IJS1M_SC_EEEEEEENS4_39AutoVectorizingCopyWithAssumedAlignmentILi128EEENS4_14SM90_TMA_STOREES27_S29_S29_EEEvvEEEEvNT_6ParamsE,(.L_x_189 - _ZN7cutlass13device_kernelINS_4gemm6kernel13GemmUniversalIN4cute5tupleIJiiiiEEENS1_10collective13CollectiveMmaINS1_35MainloopSm100TmaUmmaWarpSpecializedILi8ELi2ELi4ENS5_IJNS4_1CILi4EEENSA_ILi1EEESC_EEEEENS5_IJNSA_ILi128EEENSA_ILi64EEESG_EEEfNS5_IJlSC_lEEEfSI_NS4_8TiledMMAINS4_8MMA_AtomIJNS4_23SM100_MMA_TF32_2x1SM_SSINS_10tfloat32_tESM_fLi128ELi64ELNS4_4UMMA5MajorE0ELSO_0ELNSN_7ScaleInE0ELSP_0EEEEEENS4_6LayoutINS5_IJSC_SC_SC_EEENS5_IJNSA_ILi0EEESU_SU_EEEEENS5_IJNS4_10UnderscoreESX_SX_EEEEENS4_18SM100_TMA_2SM_LOADENS4_14ComposedLayoutINS4_7SwizzleILi3ELi4ELi3EEENS4_18smem_ptr_flag_bitsILi32EEENSS_INS5_IJNSA_ILi8EEENSA_ILi32EEEEEENS5_IJS17_SC_EEEEEEEvNS4_8identityENS4_28SM100_TMA_2SM_LOAD_MULTICASTES1B_vS1C_EENS_8epilogue10collective18CollectiveEpilogueINS1F_23Sm100TmaWarpSpecializedILi3ELi2ELi16ELb1ELb0EEEJNS5_IJSG_SG_SG_EEENS5_IJNSS_ISG_SC_EENSS_INS5_IJNSA_ILi16EEENSA_ILi2EEEEEENS5_IJSC_S17_EEEEEEEEfSI_fSI_NS1F_6fusion15FusionCallbacksIS1J_NS1S_17LinearCombinationIffffLNS_15FloatRoundStyleE2EEES1K_S1R_JEEENS4_5SM1004TMEM4LOAD26SM100_TMEM_LOAD_32dp32b16xENS4_13SM90_TMA_LOADENS11_INS12_ILi2ELi4ELi3EEES15_NSS_INS5_IJS16_S1M_EEENS5_IJS1M_SC_EEEEEEENS4_39AutoVectorizingCopyWithAssumedAlignmentILi128EEENS4_14SM90_TMA_STOREES27_S29_S29_EEEvvEEEEvNT_6ParamsE)
        .other          _ZN7cutlass13device_kernelINS_4gemm6kernel13GemmUniversalIN4cute5tupleIJiiiiEEENS1_10collective13CollectiveMmaINS1_35MainloopSm100TmaUmmaWarpSpecializedILi8ELi2ELi4ENS5_IJNS4_1CILi4EEENSA_ILi1EEESC_EEEEENS5_IJNSA_ILi128EEENSA_ILi64EEESG_EEEfNS5_IJlSC_lEEEfSI_NS4_8TiledMMAINS4_8MMA_AtomIJNS4_23SM100_MMA_TF32_2x1SM_SSINS_10tfloat32_tESM_fLi128ELi64ELNS4_4UMMA5MajorE0ELSO_0ELNSN_7ScaleInE0ELSP_0EEEEEENS4_6LayoutINS5_IJSC_SC_SC_EEENS5_IJNSA_ILi0EEESU_SU_EEEEENS5_IJNS4_10UnderscoreESX_SX_EEEEENS4_18SM100_TMA_2SM_LOADENS4_14ComposedLayoutINS4_7SwizzleILi3ELi4ELi3EEENS4_18smem_ptr_flag_bitsILi32EEENSS_INS5_IJNSA_ILi8EEENSA_ILi32EEEEEENS5_IJS17_SC_EEEEEEEvNS4_8identityENS4_28SM100_TMA_2SM_LOAD_MULTICASTES1B_vS1C_EENS_8epilogue10collective18CollectiveEpilogueINS1F_23Sm100TmaWarpSpecializedILi3ELi2ELi16ELb1ELb0EEEJNS5_IJSG_SG_SG_EEENS5_IJNSS_ISG_SC_EENSS_INS5_IJNSA_ILi16EEENSA_ILi2EEEEEENS5_IJSC_S17_EEEEEEEEfSI_fSI_NS1F_6fusion15FusionCallbacksIS1J_NS1S_17LinearCombinationIffffLNS_15FloatRoundStyleE2EEES1K_S1R_JEEENS4_5SM1004TMEM4LOAD26SM100_TMEM_LOAD_32dp32b16xENS4_13SM90_TMA_LOADENS11_INS12_ILi2ELi4ELi3EEES15_NSS_INS5_IJS16_S1M_EEENS5_IJS1M_SC_EEEEEEENS4_39AutoVectorizingCopyWithAssumedAlignmentILi128EEENS4_14SM90_TMA_STOREES27_S29_S29_EEEvvEEEEvNT_6ParamsE,@"STO_CUDA_ENTRY STV_DEFAULT"
_ZN7cutlass13device_kernelINS_4gemm6kernel13GemmUniversalIN4cute5tupleIJiiiiEEENS1_10collective13CollectiveMmaINS1_35MainloopSm100TmaUmmaWarpSpecializedILi8ELi2ELi4ENS5_IJNS4_1CILi4EEENSA_ILi1EEESC_EEEEENS5_IJNSA_ILi128EEENSA_ILi64EEESG_EEEfNS5_IJlSC_lEEEfSI_NS4_8TiledMMAINS4_8MMA_AtomIJNS4_23SM100_MMA_TF32_2x1SM_SSINS_10tfloat32_tESM_fLi128ELi64ELNS4_4UMMA5MajorE0ELSO_0ELNSN_7ScaleInE0ELSP_0EEEEEENS4_6LayoutINS5_IJSC_SC_SC_EEENS5_IJNSA_ILi0EEESU_SU_EEEEENS5_IJNS4_10UnderscoreESX_SX_EEEEENS4_18SM100_TMA_2SM_LOADENS4_14ComposedLayoutINS4_7SwizzleILi3ELi4ELi3EEENS4_18smem_ptr_flag_bitsILi32EEENSS_INS5_IJNSA_ILi8EEENSA_ILi32EEEEEENS5_IJS17_SC_EEEEEEEvNS4_8identityENS4_28SM100_TMA_2SM_LOAD_MULTICASTES1B_vS1C_EENS_8epilogue10collective18CollectiveEpilogueINS1F_23Sm100TmaWarpSpecializedILi3ELi2ELi16ELb1ELb0EEEJNS5_IJSG_SG_SG_EEENS5_IJNSS_ISG_SC_EENSS_INS5_IJNSA_ILi16EEENSA_ILi2EEEEEENS5_IJSC_S17_EEEEEEEEfSI_fSI_NS1F_6fusion15FusionCallbacksIS1J_NS1S_17LinearCombinationIffffLNS_15FloatRoundStyleE2EEES1K_S1R_JEEENS4_5SM1004TMEM4LOAD26SM100_TMEM_LOAD_32dp32b16xENS4_13SM90_TMA_LOADENS11_INS12_ILi2ELi4ELi3EEES15_NSS_INS5_IJS16_S1M_EEENS5_IJS1M_SC_EEEEEEENS4_39AutoVectorizingCopyWithAssumedAlignmentILi128EEENS4_14SM90_TMA_STOREES27_S29_S29_EEEvvEEEEvNT_6ParamsE:
[----:B------:R-:W1:Y:S01]  /*0000*/  LDC R1, c[0x0][0x37c] ;  /* 0x0000df00ff017b82 */ /* 0x000e620000000800 */
[----:B------:R-:W2:Y:S01]  /*0010*/  S2R R70, SR_TID.X ;  /* 0x0000000000467919 */ /* 0x000ea20000002100 */
[----:B------:R-:W3:Y:S06]  /*0020*/  LDCU.64 UR8, c[0x0][0x890] ;  /* 0x00011200ff0877ac */ /* 0x000eec0008000a00 */
[----:B------:R-:W4:Y:S01]  /*0030*/  S2UR UR53, SR_CgaCtaId ;  /* 0x00000000003579c3 */ /* 0x000f220000008800 */
[----:B------:R-:W-:Y:S02]  /*0040*/  PRMT R27, RZ, 0x7610, R27 ;  /* 0x00007610ff1b7816 */ /* 0x000fe4000000001b */
[----:B------:R-:W-:Y:S01]  /*0050*/  ELECT P1, URZ, PT ;  /* 0x0000000000ff782f */ /* 0x000fe20003820000 */
[----:B---3--:R-:W-:-:S04]  /*0060*/  UISETP.NE.U32.AND UP0, UPT, UR8, URZ, UPT ;  /* 0x000000ff0800728c */ /* 0x008fc8000bf05070 */
[----:B------:R-:W-:Y:S02]  /*0070*/  UISETP.NE.AND.EX UP0, UPT, UR9, URZ, UPT, UP0 ;  /* 0x000000ff0900728c */ /* 0x000fe4000bf05300 */
[----:B----4-:R-:W-:Y:S02]  /*0080*/  ULOP3.LUT UR68, UR53, 0x1, URZ, 0xc0, !UPT ;  /* 0x0000000135447892 */ /* 0x010fe4000f8ec0ff */
[----:B------:R-:W-:Y:S01]  /*0090*/  ULOP3.LUT UR69, UR53, 0x1, URZ, 0x3c, !UPT ;  /* 0x0000000135457892 */ /* 0x000fe2000f8e3cff */
[----:B--2---:R-:W-:-:S05]  /*00a0*/  SHF.R.U32.HI R64, RZ, 0x5, R70 ;  /* 0x00000005ff407819 */ /* 0x004fca0000011646 */
[----:B------:R-:W2:Y:S02]  /*00b0*/  SHFL.IDX PT, R0, R64, RZ, 0x1f ;  /* 0x00001fff40007589 */ /* 0x000ea400000e0000 */
[----:B--2---:R-:W-:Y:S01]  /*00c0*/  R2UR UR20, R0 ;  /* 0x00000000001472ca */ /* 0x004fe200000e0000 */
[----:B-1----:R-:W-:-:S14]  /*00d0*/  BRA.U UP0, `(.L_x_0) ;  /* 0x0000000100307547 */ /* 0x002fdc000b800000 */
[----:B------:R-:W1:Y:S02]  /*00e0*/  LDCU.64 UR4, c[0x0][0x888] ;  /* 0x00011100ff0477ac */ /* 0x000e640008000a00 */
[----:B-1----:R-:W-:-:S04]  /*00f0*/  UISETP.NE.U32.AND UP0, UPT, UR4, URZ, UPT ;  /* 0x000000ff0400728c */ /* 0x002fc8000bf05070 */
[----:B------:R-:W-:-:S09]  /*0100*/  UISETP.NE.AND.EX UP0, UPT, UR5, URZ, UPT, UP0 ;  /* 0x000000ff0500728c */ /* 0x000fd2000bf05300 */
[----:B------:R-:W-:Y:S05]  /*0110*/  BRA.U !UP0, `(.L_x_1) ;  /* 0x0000000108147547 */ /* 0x000fea000b800000 */
[----:B------:R-:W1:Y:S01]  /*0120*/  LDC.64 R2, c[0x0][0x888] ;  /* 0x00022200ff027b82 */ /* 0x000e620000000a00 */
[----:B------:R-:W1:Y:S02]  /*0130*/  LDCU.64 UR4, c[0x0][0x358] ;  /* 0x00006b00ff0477ac */ /* 0x000e640008000a00 */
[----:B-1----:R1:W5:Y:S01]  /*0140*/  LDG.E R26, desc[UR4][R2.64] ;  /* 0x00000004021a7981 */ /* 0x002362000c1e1900 */
[----:B------:R-:W-:Y:S01]  /*0150*/  HFMA2 R27, -RZ, RZ, 0, 5.9604644775390625e-08 ;  /* 0x00000001ff1b7431 */ /* 0x000fe200000001ff */
[----:B------:R-:W-:Y:S05]  /*0160*/  BRA `(.L_x_0) ;  /* 0x00000000000c7947 */ /* 0x000fea0003800000 */
.L_x_1:
[----:B------:R-:W1:Y:S01]  /*0170*/  LDCU UR4, c[0x0][0x880] ;  /* 0x00011000ff0477ac */ /* 0x000e620008000800 */
[----:B------:R-:W-:Y:S01]  /*0180*/  HFMA2 R27, -RZ, RZ, 0, 5.9604644775390625e-08 ;  /* 0x00000001ff1b7431 */ /* 0x000fe200000001ff */
[----:B-1----:R-:W-:-:S07]  /*0190*/  MOV R26, UR4 ;  /* 0x00000004001a7c02 */ /* 0x002fce0008000f00 */
.L_x_0:
[----:B------:R-:W2:Y:S02]  /*01a0*/  LDCU.64 UR4, c[0x0][0x8b0] ;  /* 0x00011600ff0477ac */ /* 0x000ea40008000a00 */
[----:B--2---:R-:W-:-:S04]  /*01b0*/  UISETP.NE.U32.AND UP0, UPT, UR4, URZ, UPT ;  /* 0x000000ff0400728c */ /* 0x004fc8000bf05070 */
[----:B------:R-:W-:-:S09]  /*01c0*/  UISETP.NE.AND.EX UP0, UPT, UR5, URZ, UPT, UP0 ;  /* 0x000000ff0500728c */ /* 0x000fd2000bf05300 */
[----:B------:R-:W-:Y:S05]  /*01d0*/  BRA.U UP0, `(.L_x_2) ;  /* 0x0000000100287547 */ /* 0x000fea000b800000 */
[----:B------:R-:W2:Y:S02]  /*01e0*/  LDCU.64 UR4, c[0x0][0x8a8] ;  /* 0x00011500ff0477ac */ /* 0x000ea40008000a00 */
[----:B--2---:R-:W-:-:S04]  /*01f0*/  UISETP.NE.U32.AND UP0, UPT, UR4, URZ, UPT ;  /* 0x000000ff0400728c */ /* 0x004fc8000bf05070 */
[----:B------:R-:W-:-:S09]  /*0200*/  UISETP.NE.AND.EX UP0, UPT, UR5, URZ, UPT, UP0 ;  /* 0x000000ff0500728c */ /* 0x000fd2000bf05300 */
[----:B------:R-:W-:Y:S05]  /*0210*/  BRA.U !UP0, `(.L_x_3) ;  /* 0x0000000108107547 */ /* 0x000fea000b800000 */
[----:B------:R-:W2:Y:S01]  /*0220*/  LDC.64 R24, c[0x0][0x8a8] ;  /* 0x00022a00ff187b82 */ /* 0x000ea20000000a00 */
[----:B------:R-:W2:Y:S02]  /*0230*/  LDCU.64 UR4, c[0x0][0x358] ;  /* 0x00006b00ff0477ac */ /* 0x000ea40008000a00 */
[----:B--2---:R2:W5:Y:S01]  /*0240*/  LDG.E R24, desc[UR4][R24.64] ;  /* 0x0000000418187981 */ /* 0x004562000c1e1900 */
[----:B------:R-:W-:Y:S05]  /*0250*/  BRA `(.L_x_2) ;  /* 0x0000000000087947 */ /* 0x000fea0003800000 */
.L_x_3:
[----:B------:R-:W2:Y:S02]  /*0260*/  LDCU UR4, c[0x0][0x8a0] ;  /* 0x00011400ff0477ac */ /* 0x000ea40008000800 */
[----:B--2---:R-:W-:Y:S02]  /*0270*/  MOV R24, UR4 ;  /* 0x0000000400187c02 */ /* 0x004fe40008000f00 */
.L_x_2:
[----:B------:R-:W-:Y:S01]  /*0280*/  IMAD.U32 R0, RZ, RZ, UR20 ;  /* 0x00000014ff007e24 */ /* 0x000fe2000f8e00ff */
[----:B------:R-:W-:Y:S04]  /*0290*/  BSSY.RECONVERGENT B0, `(.L_x_4) ;  /* 0x000000c000007945 */ /* 0x000fe80003800200 */
[C---:B------:R-:W-:Y:S02]  /*02a0*/  ISETP.NE.OR P2, PT, R0.reuse, 0x1, !P1 ;  /* 0x000000010000780c */ /* 0x040fe40004f45670 */
[----:B------:R-:W-:-:S11]  /*02b0*/  ISETP.NE.OR P0, PT, R0, 0x3, !P1 ;  /* 0x000000030000780c */ /* 0x000fd60004f05670 */
[----:B------:R-:W-:Y:S05]  /*02c0*/  @P2 BRA `(.L_x_5) ;  /* 0x0000000000202947 */ /* 0x000fea0003800000 */
[----:B------:R-:W3:Y:S02]  /*02d0*/  LDCU.64 UR4, c[0x0][0x348] ;  /* 0x00006900ff0477ac */ /* 0x000ee40008000a00 */
[----:B---3--:R-:W-:Y:S02]  /*02e0*/  UIADD3 UR6, UP1, UPT, UR4, 0x80, URZ ;  /* 0x0000008004067890 */ /* 0x008fe4000ff3e0ff */
[----:B------:R-:W-:Y:S02]  /*02f0*/  UIADD3 UR4, UP0, UPT, UR4, 0x180, URZ ;  /* 0x0000018004047890 */ /* 0x000fe4000ff1e0ff */
[----:B------:R-:W-:Y:S02]  /*0300*/  UIADD3.X UR7, UPT, UPT, URZ, UR5, URZ, UP1, !UPT ;  /* 0x00000005ff077290 */ /* 0x000fe40008ffe4ff */
[----:B------:R-:W-:-:S07]  /*0310*/  UIADD3.X UR5, UPT, UPT, URZ, UR5, URZ, UP0, !UPT ;  /* 0x00000005ff057290 */ /* 0x000fce00087fe4ff */
[----:B------:R3:W-:Y:S02]  /*0320*/  UTMACCTL.PF [UR6] ;  /* 0x00000000060079b9 */ /* 0x0007e40008040000 */
[----:B------:R3:W-:Y:S02]  /*0330*/  UTMACCTL.PF [UR4] ;  /* 0x00000000040079b9 */ /* 0x0007e40008040000 */
[----:B---3--:R-:W-:Y:S01]  /*0340*/  NOP ;  /* 0x0000000000007918 */ /* 0x008fe20000000000 */
.L_x_5:
[----:B------:R-:W-:Y:S05]  /*0350*/  BSYNC.RECONVERGENT B0 ;  /* 0x0000000000007941 */ /* 0x000fea0003800200 */
.L_x_4:
[----:B------:R-:W-:Y:S04]  /*0360*/  BSSY.RECONVERGENT B0, `(.L_x_6) ;  /* 0x000000a000007945 */ /* 0x000fe80003800200 */
        /* <DEDUP_REMOVED lines=9> */
.L_x_7:
[----:B------:R-:W-:Y:S05]  /*0400*/  BSYNC.RECONVERGENT B0 ;  /* 0x0000000000007941 */ /* 0x000fea0003800200 */
.L_x_6:
[----:B------:R-:W3:Y:S01]  /*0410*/  LDCU.64 UR4, c[0x0][0x888] ;  /* 0x00011100ff0477ac */ /* 0x000ee20008000a00 */
[----:B------:R-:W-:Y:S02]  /*0420*/  UISETP.EQ.U32.AND UP2, UPT, UR8, URZ, UPT ;  /* 0x000000ff0800728c */ /* 0x000fe4000bf42070 */
[----:B------:R-:W-:Y:S02]  /*0430*/  UPLOP3.LUT UP4, UPT, UPT, UPT, UPT, 0x80, 0x8 ;  /* 0x000000000008789c */ /* 0x000fe40003f8f070 */
[----:B---3--:R-:W-:-:S04]  /*0440*/  UISETP.NE.U32.AND UP0, UPT, UR4, URZ, UPT ;  /* 0x000000ff0400728c */ /* 0x008fc8000bf05070 */
[----:B------:R-:W-:-:S04]  /*0450*/  UISETP.NE.AND.EX UP1, UPT, UR5, URZ, UPT, UP0 ;  /* 0x000000ff0500728c */ /* 0x000fc8000bf25300 */
[----:B------:R-:W-:-:S04]  /*0460*/  UISETP.EQ.OR.EX UP3, UPT, UR9, URZ, !UP1, UP2 ;  /* 0x000000ff0900728c */ /* 0x000fc8000cf62720 */
[----:B------:R-:W-:-:S06]  /*0470*/  UP2UR UR4, UPR, URZ, 0x8 ;  /* 0x00000008ff047883 */ /* 0x000fcc0008000000 */
[----:B------:R-:W-:Y:S01]  /*0480*/  MOV R67, UR4 ;  /* 0x0000000400437c02 */ /* 0x000fe20008000f00 */
[----:B------:R-:W-:Y:S06]  /*0490*/  BRA.U !UP3, `(.L_x_8) ;  /* 0x000000010b207547 */ /* 0x000fec000b800000 */
[----:B------:R-:W-:Y:S01]  /*04a0*/  UISETP.NE.U32.AND UP2, UPT, UR8, URZ, UPT ;  /* 0x000000ff0800728c */ /* 0x000fe2000bf45070 */
[----:B-----5:R-:W-:Y:S01]  /*04b0*/  FSETP.NEU.AND P0, PT, R26, RZ, PT ;  /* 0x000000ff1a00720b */ /* 0x020fe20003f0d000 */
[----:B------:R-:W-:Y:S02]  /*04c0*/  USEL UR4, URZ, 0xffffffff, UP1 ;  /* 0xffffffffff047887 */ /* 0x000fe40008800000 */
[----:B------:R-:W-:-:S10]  /*04d0*/  UISETP.NE.AND.EX UP2, UPT, UR9, URZ, UPT, UP2 ;  /* 0x000000ff0900728c */ /* 0x000fd4000bf45320 */
[----:B------:R-:W-:Y:S01]  /*04e0*/  VOTEU.ANY UP0, P0 ;  /* 0x0000000000ff7886 */ /* 0x000fe20000000100 */
[----:B------:R-:W-:-:S04]  /*04f0*/  @!UP2 USEL UR4, URZ, 0xffffffff, UP0 ;  /* 0xffffffffff04a887 */ /* 0x000fc80008000000 */
[----:B------:R-:W-:-:S04]  /*0500*/  ULOP3.LUT UR4, UR4, 0x1, URZ, 0xc0, !UPT ;  /* 0x0000000104047892 */ /* 0x000fc8000f8ec0ff */
[----:B------:R-:W-:-:S11]  /*0510*/  UISETP.NE.U32.AND UP4, UPT, UR4, 0x1, UPT ;  /* 0x000000010400788c */ /* 0x000fd6000bf85070 */
.L_x_8:
[----:B------:R-:W3:Y:S01]  /*0520*/  SHFL.IDX PT, R0, R64, RZ, 0x1f ;  /* 0x00001fff40007589 */ /* 0x000ee200000e0000 */
[----:B------:R-:W-:-:S04]  /*0530*/  UISETP.NE.AND UP0, UPT, UR20, 0x2, UPT ;  /* 0x000000021400788c */ /* 0x000fc8000bf05270 */
[----:B------:R-:W-:Y:S02]  /*0540*/  UISETP.EQ.AND UP2, UPT, UR68, URZ, !UP0 ;  /* 0x000000ff4400728c */ /* 0x000fe4000c742270 */
[----:B------:R-:W-:-:S04]  /*0550*/  USEL UR44, URZ, 0x1, UP0 ;  /* 0x00000001ff2c7887 */ /* 0x000fc80008000000 */
[----:B------:R-:W-:Y:S02]  /*0560*/  PLOP3.LUT P3, PT, P1, PT, UP2, 0x80, 0x8 ;  /* 0x000000000008781c */ /* 0x000fe40000f6f028 */
[----:B---3--:R-:W-:-:S13]  /*0570*/  ISETP.NE.AND P0, PT, R0, RZ, PT ;  /* 0x000000ff0000720c */ /* 0x008fda0003f05270 */
[----:B------:R-:W-:Y:S05]  /*0580*/  @P0 BRA `(.L_x_9) ;  /* 0x0000000000740947 */ /* 0x000fea0003800000 */
[----:B------:R-:W-:Y:S01]  /*0590*/  UMOV UR4, 0x400 ;  /* 0x0000040000047882 */ /* 0x000fe20000000000 */
[----:B------:R-:W-:Y:S01]  /*05a0*/  UMOV UR8, 0x1 ;  /* 0x0000000100087882 */ /* 0x000fe20000000000 */
[----:B------:R-:W-:Y:S01]  /*05b0*/  UMOV UR6, 0x2 ;  /* 0x0000000200067882 */ /* 0x000fe20000000000 */
[----:B------:R-:W-:Y:S02]  /*05c0*/  ULEA UR4, UR53, UR4, 0x18 ;  /* 0x0000000435047291 */ /* 0x000fe4000f8ec0ff */
[----:B------:R-:W-:-:S04]  /*05d0*/  UIADD3 UR8, UPT, UPT, -UR8, 0x100000, URZ ;  /* 0x0010000008087890 */ /* 0x000fc8000fffe1ff */
[----:B------:R-:W-:Y:S02]  /*05e0*/  USHF.L.U32 UR9, UR8, 0xb, URZ ;  /* 0x0000000b08097899 */ /* 0x000fe400080006ff */
[----:B------:R-:W-:Y:S02]  /*05f0*/  USHF.L.U32 UR8, UR8, 0x1, URZ ;  /* 0x0000000108087899 */ /* 0x000fe400080006ff */
[----:B------:R-:W-:-:S04]  /*0600*/  UIADD3 UR6, UPT, UPT, -UR6, 0x100000, URZ ;  /* 0x0010000006067890 */ /* 0x000fc8000fffe1ff */
[----:B------:R-:W-:Y:S02]  /*0610*/  USHF.L.U32 UR7, UR6, 0xb, URZ ;  /* 0x0000000b06077899 */ /* 0x000fe400080006ff */
[----:B------:R-:W-:Y:S01]  /*0620*/  USHF.L.U32 UR6, UR6, 0x1, URZ ;  /* 0x0000000106067899 */ /* 0x000fe200080006ff */
[----:B------:R-:W-:Y:S01]  /*0630*/  ELECT P0, URZ, PT ;  /* 0x0000000000ff782f */ /* 0x000fe20003800000 */
[----:B------:R-:W3:Y:S02]  /*0640*/  FENCE.VIEW.ASYNC.S ;  /* 0x00000000000073c6 */ /* 0x000ee40000000000 */
[----:B---3--:R3:W4:Y:S08]  /*0650*/  SYNCS.EXCH.64 URZ, [UR4], UR8 ;  /* 0x0000000804ff75b2 */ /* 0x0087300008000100 */
[----:B------:R3:W1:Y:S01]  /*0660*/  SYNCS.EXCH.64 URZ, [UR4+0x40], UR6 ;  /* 0x0000400604ff75b2 */ /* 0x0006620008000100 */
        /* <DEDUP_REMOVED lines=13> */
[----:B------:R3:W1:Y:S02]  /*0740*/  SYNCS.EXCH.64 URZ, [UR4+0x78], UR6 ;  /* 0x0000780604ff75b2 */ /* 0x0006640008000100 */
[----:B---3--:R-:W-:Y:S01]  /*0750*/  NOP ;  /* 0x0000000000007918 */ /* 0x008fe20000000000 */
.L_x_9:
[----:B------:R-:W3:Y:S01]  /*0760*/  SHFL.IDX PT, R0, R64, RZ, 0x1f ;  /* 0x00001fff40007589 */ /* 0x000ee200000e0000 */
[----:B------:R-:W-:Y:S01]  /*0770*/  NOP ;  /* 0x0000000000007918 */ /* 0x000fe20000000000 */
[----:B---3--:R-:W-:-:S13]  /*0780*/  ISETP.NE.AND P0, PT, R0, 0x1, PT ;  /* 0x000000010000780c */ /* 0x008fda0003f05270 */
        /* <DEDUP_REMOVED lines=13> */
[----:B---3--:R3:W1:Y:S08]  /*0860*/  SYNCS.EXCH.64 URZ, [UR4+0x80], UR8 ;  /* 0x0000800804ff75b2 */ /* 0x0086700008000100 */
[----:B------:R3:W1:Y:S01]  /*0870*/  SYNCS.EXCH.64 URZ, [UR4+0x98], UR6 ;  /* 0x0000980604ff75b2 */ /* 0x0006620008000100 */
[----:B------:R3:W1:Y:S01]  /*0880*/  SYNCS.EXCH.64 URZ, [UR4+0x88], UR8 ;  /* 0x0000880804ff75b2 */ /* 0x0006620008000100 */
[----:B------:R3:W1:Y:S01]  /*0890*/  SYNCS.EXCH.64 URZ, [UR4+0xa0], UR6 ;  /* 0x0000a00604ff75b2 */ /* 0x0006620008000100 */
[----:B------:R3:W1:Y:S01]  /*08a0*/  SYNCS.EXCH.64 URZ, [UR4+0x90], UR8 ;  /* 0x0000900804ff75b2 */ /* 0x0006620008000100 */
[----:B------:R3:W1:Y:S01]  /*08b0*/  SYNCS.EXCH.64 URZ, [UR4+0xa8], UR6 ;  /* 0x0000a80604ff75b2 */ /* 0x0006620008000100 */
[----:B------:R-:W-:Y:S01]  /*08c0*/  NOP ;  /* 0x0000000000007918 */ /* 0x000fe20000000000 */
.L_x_10:
[----:B------:R-:W2:Y:S01]  /*08d0*/  SHFL.IDX PT, R0, R64, RZ, 0x1f ;  /* 0x00001fff40007589 */ /* 0x000ea200000e0000 */
[----:B------:R-:W-:Y:S01]  /*08e0*/  NOP ;  /* 0x0000000000007918 */ /* 0x000fe20000000000 */
[----:B--2---:R-:W-:-:S13]  /*08f0*/  ISETP.NE.AND P0, PT, R0, 0x3, PT ;  /* 0x000000030000780c */ /* 0x004fda0003f05270 */
[----:B------:R-:W-:Y:S05]  /*0900*/  @P0 BRA `(.L_x_11) ;  /* 0x00000000002c0947 */ /* 0x000fea0003800000 */
[----:B---3--:R-:W-:Y:S01]  /*0910*/  UMOV UR6, 0x400 ;  /* 0x0000040000067882 */ /* 0x008fe20000000000 */
[----:B------:R-:W-:Y:S01]  /*0920*/  UMOV UR4, 0x20 ;  /* 0x0000002000047882 */ /* 0x000fe20000000000 */
[----:B------:R-:W-:Y:S02]  /*0930*/  ULEA UR6, UR53, UR6, 0x18 ;  /* 0x0000000635067291 */ /* 0x000fe4000f8ec0ff */
[----:B------:R-:W-:-:S04]  /*0940*/  UIADD3 UR4, UPT, UPT, -UR4, 0x100000, URZ ;  /* 0x0010000004047890 */ /* 0x000fc8000fffe1ff */
[----:B------:R-:W-:Y:S02]  /*0950*/  USHF.L.U32 UR5, UR4, 0xb, URZ ;  /* 0x0000000b04057899 */ /* 0x000fe400080006ff */
[----:B------:R-:W-:Y:S01]  /*0960*/  USHF.L.U32 UR4, UR4, 0x1, URZ ;  /* 0x0000000104047899 */ /* 0x000fe200080006ff */
[----:B------:R-:W-:Y:S01]  /*0970*/  ELECT P0, URZ, PT ;  /* 0x0000000000ff782f */ /* 0x000fe20003800000 */
[----:B------:R-:W2:Y:S10]  /*0980*/  FENCE.VIEW.ASYNC.S ;  /* 0x00000000000073c6 */ /* 0x000eb40000000000 */
[----:B--2---:R2:W3:Y:S01]  /*0990*/  SYNCS.EXCH.64 URZ, [UR6+0xb0], UR4 ;  /* 0x0000b00406ff75b2 */ /* 0x0044e20008000100 */
[----:B------:R2:W1:Y:S01]  /*09a0*/  SYNCS.EXCH.64 URZ, [UR6+0xb8], UR4 ;  /* 0x0000b80406ff75b2 */ /* 0x0004620008000100 */
[----:B------:R-:W-:Y:S01]  /*09b0*/  NOP ;  /* 0x0000000000007918 */ /* 0x000fe20000000000 */
.L_x_11:
[----:B------:R-:W4:Y:S01]  /*09c0*/  SHFL.IDX PT, R0, R64, RZ, 0x1f ;  /* 0x00001fff40007589 */ /* 0x000f2200000e0000 */
[----:B------:R-:W-:Y:S01]  /*09d0*/  NOP ;  /* 0x0000000000007918 */ /* 0x000fe20000000000 */
[----:B----4-:R-:W-:-:S13]  /*09e0*/  ISETP.NE.AND P0, PT, R0, 0x4, PT ;  /* 0x000000040000780c */ /* 0x010fda0003f05270 */
[----:B------:R-:W-:Y:S05]  /*09f0*/  @P0 BRA `(.L_x_12) ;  /* 0x0000000000480947 */ /* 0x000fea0003800000 */
[----:B--23--:R-:W-:Y:S01]  /*0a00*/  UMOV UR4, 0x3a0 ;  /* 0x000003a000047882 */ /* 0x00cfe20000000000 */
[----:B------:R-:W-:Y:S01]  /*0a10*/  UMOV UR6, 0x400 ;  /* 0x0000040000067882 */ /* 0x000fe20000000000 */
[----:B------:R-:W-:Y:S01]  /*0a20*/  USEL UR4, UR4, 0x320, UP4 ;  /* 0x0000032004047887 */ /* 0x000fe2000a000000 */
        /* <DEDUP_REMOVED lines=9> */
[----:B------:R-:W2:Y:S02]  /*0ac0*/  FENCE.VIEW.ASYNC.S ;  /* 0x00000000000073c6 */ /* 0x000ea40000000000 */
[----:B--2---:R4:W2:Y:S08]  /*0ad0*/  SYNCS.EXCH.64 URZ, [UR6+0xc0], UR8 ;  /* 0x0000c00806ff75b2 */ /* 0x0048b00008000100 */
[----:B------:R4:W3:Y:S01]  /*0ae0*/  SYNCS.EXCH.64 URZ, [UR6+0xd0], UR4 ;  /* 0x0000d00406ff75b2 */ /* 0x0008e20008000100 */
[----:B------:R4:W1:Y:S01]  /*0af0*/  SYNCS.EXCH.64 URZ, [UR6+0xc8], UR8 ;  /* 0x0000c80806ff75b2 */ /* 0x0008620008000100 */
[----:B------:R4:W1:Y:S02]  /*0b00*/  SYNCS.EXCH.64 URZ, [UR6+0xd8], UR4 ;  /* 0x0000d80406ff75b2 */ /* 0x0008640008000100 */
[----:B----4-:R-:W-:Y:S01]  /*0b10*/  NOP ;  /* 0x0000000000007918 */ /* 0x010fe20000000000 */
.L_x_12:
[----:B------:R-:W4:Y:S01]  /*0b20*/  SHFL.IDX PT, R0, R64, RZ, 0x1f ;  /* 0x00001fff40007589 */ /* 0x000f2200000e0000 */
[----:B------:R-:W-:Y:S01]  /*0b30*/  NOP ;  /* 0x0000000000007918 */ /* 0x000fe20000000000 */
[----:B----4-:R-:W-:-:S13]  /*0b40*/  ISETP.NE.AND P0, PT, R0, 0x5, PT ;  /* 0x000000050000780c */ /* 0x010fda0003f05270 */
[----:B------:R-:W-:Y:S05]  /*0b50*/  @P0 BRA `(.L_x_13) ;  /* 0x0000000000540947 */ /* 0x000fea0003800000 */
[----:B--23--:R-:W-:Y:S01]  /*0b60*/  UMOV UR4, 0x400 ;  /* 0x0000040000047882 */ /* 0x00cfe20000000000 */
        /* <DEDUP_REMOVED lines=14> */
[----:B------:R4:W1:Y:S01]  /*0c50*/  SYNCS.EXCH.64 URZ, [UR4+0x108], UR8 ;  /* 0x0001080804ff75b2 */ /* 0x0008620008000100 */
[----:B------:R4:W1:Y:S01]  /*0c60*/  SYNCS.EXCH.64 URZ, [UR4+0xf0], UR6 ;  /* 0x0000f00604ff75b2 */ /* 0x0008620008000100 */
[----:B------:R4:W1:Y:S01]  /*0c70*/  SYNCS.EXCH.64 URZ, [UR4+0x110], UR8 ;  /* 0x0001100804ff75b2 */ /* 0x0008620008000100 */
[----:B------:R4:W1:Y:S01]  /*0c80*/  SYNCS.EXCH.64 URZ, [UR4+0xf8], UR6 ;  /* 0x0000f80604ff75b2 */ /* 0x0008620008000100 */
[----:B------:R4:W1:Y:S02]  /*0c90*/  SYNCS.EXCH.64 URZ, [UR4+0x118], UR8 ;  /* 0x0001180804ff75b2 */ /* 0x0008640008000100 */
[----:B----4-:R-:W-:Y:S01]  /*0ca0*/  NOP ;  /* 0x0000000000007918 */ /* 0x010fe20000000000 */
.L_x_13:
[----:B------:R-:W4:Y:S01]  /*0cb0*/  SHFL.IDX PT, R0, R64, RZ, 0x1f ;  /* 0x00001fff40007589 */ /* 0x000f2200000e0000 */
[----:B------:R-:W-:Y:S01]  /*0cc0*/  ISETP.NE.OR P1, PT, RZ, UR20, !P1 ;  /* 0x00000014ff007c0c */ /* 0x000fe2000cf25670 */
[----:B------:R-:W-:Y:S01]  /*0cd0*/  NOP ;  /* 0x0000000000007918 */ /* 0x000fe20000000000 */
[----:B----4-:R-:W-:-:S13]  /*0ce0*/  ISETP.NE.AND P0, PT, R0, 0x3, PT ;  /* 0x000000030000780c */ /* 0x010fda0003f05270 */
[----:B------:R-:W-:Y:S05]  /*0cf0*/  @P0 BRA `(.L_x_14) ;  /* 0x0000000000340947 */ /* 0x000fea0003800000 */
[----:B--23--:R-:W-:Y:S01]  /*0d00*/  UMOV UR4, 0x400 ;  /* 0x0000040000047882 */ /* 0x00cfe20000000000 */
[----:B------:R-:W-:Y:S01]  /*0d10*/  UMOV UR6, 0x20 ;  /* 0x0000002000067882 */ /* 0x000fe20000000000 */
[----:B------:R-:W-:Y:S02]  /*0d20*/  ULEA UR4, UR53, UR4, 0x18 ;  /* 0x0000000435047291 */ /* 0x000fe4000f8ec0ff */
[----:B------:R-:W-:-:S04]  /*0d30*/  UIADD3 UR6, UPT, UPT, -UR6, 0x100000, URZ ;  /* 0x0010000006067890 */ /* 0x000fc8000fffe1ff */
[----:B------:R-:W-:Y:S02]  /*0d40*/  USHF.L.U32 UR7, UR6, 0xb, URZ ;  /* 0x0000000b06077899 */ /* 0x000fe400080006ff */
[----:B------:R-:W-:Y:S01]  /*0d50*/  USHF.L.U32 UR6, UR6, 0x1, URZ ;  /* 0x0000000106067899 */ /* 0x000fe200080006ff */
[----:B------:R-:W-:Y:S01]  /*0d60*/  ELECT P0, URZ, PT ;  /* 0x0000000000ff782f */ /* 0x000fe20003800000 */
[----:B------:R-:W2:Y:S10]  /*0d70*/  FENCE.VIEW.ASYNC.S ;  /* 0x00000000000073c6 */ /* 0x000eb40000000000 */
[----:B--2---:R4:W2:Y:S01]  /*0d80*/  SYNCS.EXCH.64 URZ, [UR4+0x120], UR6 ;  /* 0x0001200604ff75b2 */ /* 0x0048a20008000100 */
[----:B------:R4:W3:Y:S01]  /*0d90*/  SYNCS.EXCH.64 URZ, [UR4+0x130], UR6 ;  /* 0x0001300604ff75b2 */ /* 0x0008e20008000100 */
[----:B------:R4:W1:Y:S01]  /*0da0*/  SYNCS.EXCH.64 URZ, [UR4+0x128], UR6 ;  /* 0x0001280604ff75b2 */ /* 0x0008620008000100 */
[----:B------:R4:W1:Y:S02]  /*0db0*/  SYNCS.EXCH.64 URZ, [UR4+0x138], UR6 ;  /* 0x0001380604ff75b2 */ /* 0x0008640008000100 */
[----:B----4-:R-:W-:Y:S01]  /*0dc0*/  NOP ;  /* 0x0000000000007918 */ /* 0x010fe20000000000 */
.L_x_14:
[----:B------:R-:W-:Y:S01]  /*0dd0*/  VOTEU.ALL UP0, P1 ;  /* 0x0000000000ff7886 */ /* 0x000fe20000800000 */
[----:B--23--:R-:W-:Y:S01]  /*0de0*/  UMOV UR4, 0x20 ;  /* 0x0000002000047882 */ /* 0x00cfe20000000000 */
[----:B------:R-:W2:Y:S01]  /*0df0*/  LDCU UR7, c[0x0][0x36c] ;  /* 0x00006d80ff0777ac */ /* 0x000ea20008000800 */
[----:B------:R-:W-:Y:S01]  /*0e00*/  NOP ;  /* 0x0000000000007918 */ /* 0x000fe20000000000 */
[----:B-1----:R-:W-:Y:S01]  /*0e10*/  LOP3.LUT R3, R70, 0x1f, RZ, 0xc0, !PT ;  /* 0x0000001f46037812 */ /* 0x002fe200078ec0ff */
[----:B------:R-:W-:Y:S01]  /*0e20*/  @!UP0 UMOV UR6, 0x400 ;  /* 0x0000040000068882 */ /* 0x000fe20000000000 */
[----:B------:R-:W-:-:S04]  /*0e30*/  @!UP0 UIADD3 UR4, UPT, UPT, -UR4, 0x100000, URZ ;  /* 0x0010000004048890 */ /* 0x000fc8000fffe1ff */
[----:B------:R-:W-:Y:S02]  /*0e40*/  @!UP0 USHF.L.U32 UR5, UR4, 0xb, URZ ;  /* 0x0000000b04058899 */ /* 0x000fe400080006ff */
[----:B------:R-:W-:Y:S02]  /*0e50*/  @!UP0 USHF.L.U32 UR4, UR4, 0x1, URZ ;  /* 0x0000000104048899 */ /* 0x000fe400080006ff */
[----:B------:R-:W-:Y:S01]  /*0e60*/  @!UP0 ULEA UR6, UR53, UR6, 0x18 ;  /* 0x0000000635068291 */ /* 0x000fe2000f8ec0ff */
[----:B------:R-:W-:Y:S01]  /*0e70*/  VOTEU.ALL UP0, P1 ;  /* 0x0000000000ff7886 */ /* 0x000fe20000800000 */
[----:B------:R-:W-:Y:S02]  /*0e80*/  UISETP.NE.AND UP5, UPT, UR20, URZ, UPT ;  /* 0x000000ff1400728c */ /* 0x000fe4000bfa5270 */
[----:B--2---:R-:W-:Y:S01]  /*0e90*/  UISETP.EQ.U32.AND UP6, UPT, UR7, 0x1, UPT ;  /* 0x000000010700788c */ /* 0x004fe2000bfc2070 */
[----:B------:R-:W1:Y:S07]  /*0ea0*/  FENCE.VIEW.ASYNC.S ;  /* 0x00000000000073c6 */ /* 0x000e6e0000000000 */
[----:B-1----:R1:W2:Y:S01]  /*0eb0*/  @!UP0 SYNCS.EXCH.64 URZ, [UR6+0x140], UR4 ;  /* 0x0001400406ff85b2 */ /* 0x0022a20008000100 */
[----:B------:R-:W-:Y:S05]  /*0ec0*/  BRA.U !UP6, `(.L_x_15) ;  /* 0x000000010e087547 */ /* 0x000fea000b800000 */
[----:B--2---:R-:W-:Y:S01]  /*0ed0*/  UCGABAR_ARV ;  /* 0x00000000000079c7 */ /* 0x004fe20008000000 */
[----:B------:R-:W-:Y:S05]  /*0ee0*/  BRA `(.L_x_16) ;  /* 0x0000000000047947 */ /* 0x000fea0003800000 */
.L_x_15:
[----:B--2---:R-:W-:Y:S01]  /*0ef0*/  NOP ;  /* 0x0000000000007918 */ /* 0x004fe20000000000 */
.L_x_16:
[----:B------:R-:W2:Y:S01]  /*0f00*/  S2UR UR22, SR_CTAID.X ;  /* 0x00000000001679c3 */ /* 0x000ea20000002500 */
[----:B------:R-:W-:-:S05]  /*0f10*/  CS2R.32 R66, SR_CgaSize ;  /* 0x0000000000427805 */ /* 0x000fca0000008a00 */
[----:B------:R-:W-:-:S05]  /*0f20*/  IMAD R66, R66, -0xa0, RZ ;  /* 0xffffff6042427824 */ /* 0x000fca00078e02ff */
[----:B-1----:R-:W-:-:S14]  /*0f30*/  R2UR UR5, R66 ;  /* 0x00000000420572ca */ /* 0x002fdc00000e0000 */
[----:B------:R-:W1:Y:S01]  /*0f40*/  LDCU UR5, c[0x0][UR5+0x2b0] ;  /* 0x00005600050577ac */ /* 0x000e620008000800 */
[----:B------:R-:W-:-:S05]  /*0f50*/  CS2R.32 R66, SR_CgaSize ;  /* 0x0000000000427805 */ /* 0x000fca0000008a00 */
[----:B------:R-:W-:-:S05]  /*0f60*/  IMAD R66, R66, -0xa0, RZ ;  /* 0xffffff6042427824 */ /* 0x000fca00078e02ff */
[----:B------:R-:W-:-:S14]  /*0f70*/  R2UR UR4, R66 ;  /* 0x00000000420472ca */ /* 0x000fdc00000e0000 */
[----:B------:R-:W3:Y:S01]  /*0f80*/  LDCU UR4, c[0x0][UR4+0x2b4] ;  /* 0x00005680040477ac */ /* 0x000ee20008000800 */
[----:B------:R-:W4:Y:S01]  /*0f90*/  S2UR UR26, SR_CTAID.Y ;  /* 0x00000000001a79c3 */ /* 0x000f220000002600 */
[----:B------:R-:W-:-:S05]  /*0fa0*/  CS2R.32 R66, SR_CgaSize ;  /* 0x0000000000427805 */ /* 0x000fca0000008a00 */
[----:B------:R-:W-:-:S05]  /*0fb0*/  IMAD R66, R66, -0xa0, RZ ;  /* 0xffffff6042427824 */ /* 0x000fca00078e02ff */
[----:B------:R-:W-:-:S14]  /*0fc0*/  R2UR UR7, R66 ;  /* 0x00000000420772ca */ /* 0x000fdc00000e0000 */
[----:B------:R-:W3:Y:S01]  /*0fd0*/  LDCU UR7, c[0x0][UR7+0x2a0] ;  /* 0x00005400070777ac */ /* 0x000ee20008000800 */
[----:B------:R-:W-:-:S05]  /*0fe0*/  CS2R.32 R66, SR_CgaSize ;  /* 0x0000000000427805 */ /* 0x000fca0000008a00 */
[----:B------:R-:W-:-:S05]  /*0ff0*/  IMAD R66, R66, -0xa0, RZ ;  /* 0xffffff6042427824 */ /* 0x000fca00078e02ff */
[----:B------:R-:W-:-:S14]  /*1000*/  R2UR UR8, R66 ;  /* 0x00000000420872ca */ /* 0x000fdc00000e0000 */
[----:B------:R-:W3:Y:S01]  /*1010*/  LDCU UR8, c[0x0][UR8+0x2a4] ;  /* 0x00005480080877ac */ /* 0x000ee20008000800 */
[----:B------:R-:W-:Y:S01]  /*1020*/  UISETP.GT.U32.AND UP0, UPT, UR68, 0xffff, UPT ;  /* 0x0000ffff4400788c */ /* 0x000fe2000bf04070 */
[----:B------:R-:W3:Y:S01]  /*1030*/  LDCU UR21, c[0x0][0xb24] ;  /* 0x00016480ff1577ac */ /* 0x000ee20008000800 */
[----:B------:R-:W3:Y:S01]  /*1040*/  LDCU UR42, c[0x0][0xb24] ;  /* 0x00016480ff2a77ac */ /* 0x000ee20008000800 */
[----:B--2---:R-:W-:Y:S01]  /*1050*/  I2FP.F32.U32 R2, UR22 ;  /* 0x0000001600027c45 */ /* 0x004fe20008201000 */
[----:B------:R-:W2:Y:S04]  /*1060*/  LDCU UR25, c[0x0][0xb30] ;  /* 0x00016600ff1977ac */ /* 0x000ea80008000800 */
[----:B-1----:R-:W-:Y:S01]  /*1070*/  FMUL R2, R2, UR5 ;  /* 0x0000000502027c20 */ /* 0x002fe20008400000 */
[----:B------:R-:W-:Y:S01]  /*1080*/  USEL UR5, UR68, 0xffff, !UP0 ;  /* 0x0000ffff44057887 */ /* 0x000fe2000c000000 */
[----:B----4-:R-:W-:Y:S01]  /*1090*/  I2FP.F32.U32 R0, UR26 ;  /* 0x0000001a00007c45 */ /* 0x010fe20008201000 */
[----:B------:R-:W-:-:S03]  /*10a0*/  USHF.L.U32 UR30, UR53, 0x8, URZ ;  /* 0x00000008351e7899 */ /* 0x000fc600080006ff */
[----:B------:R-:W1:Y:S01]  /*10b0*/  F2I.U32.TRUNC.NTZ R2, R2 ;  /* 0x0000000200027305 */ /* 0x000e62000020f000 */
[----:B------:R-:W-:Y:S01]  /*10c0*/  ULOP3.LUT UR29, UR5, 0xffff, URZ, 0xc0, !UPT ;  /* 0x0000ffff051d7892 */ /* 0x000fe2000f8ec0ff */
[----:B---3--:R-:W-:-:S06]  /*10d0*/  FMUL R0, R0, UR4 ;  /* 0x0000000400007c20 */ /* 0x008fcc0008400000 */
[----:B------:R-:W3:Y:S01]  /*10e0*/  F2I.U32.TRUNC.NTZ R0, R0 ;  /* 0x0000000000007305 */ /* 0x000ee2000020f000 */
[----:B-1----:R-:W-:Y:S02]  /*10f0*/  R2UR UR4, R2 ;  /* 0x00000000020472ca */ /* 0x002fe400000e0000 */
[----:B------:R-:W-:Y:S02]  /*1100*/  PRMT R2, RZ, 0x7610, R2 ;  /* 0x00007610ff027816 */ /* 0x000fe40000000002 */
[----:B---3--:R-:W-:Y:S02]  /*1110*/  R2UR UR6, R0 ;  /* 0x00000000000672ca */ /* 0x008fe400000e0000 */
[----:B------:R-:W-:-:S07]  /*1120*/  PRMT R0, RZ, 0x7610, R0 ;  /* 0x00007610ff007816 */ /* 0x000fce0000000000 */
[----:B------:R-:W-:-:S04]  /*1130*/  UIADD3 UR5, UPT, UPT, -UR4, URZ, URZ ;  /* 0x000000ff04057290 */ /* 0x000fc8000fffe1ff */
[----:B------:R-:W-:Y:S02]  /*1140*/  UIMAD UR5, UR7, UR5, UR22 ;  /* 0x00000005070572a4 */ /* 0x000fe4000f8e0216 */
[----:B------:R-:W-:-:S04]  /*1150*/  UIADD3 UR4, UPT, UPT, -UR6, URZ, URZ ;  /* 0x000000ff06047290 */ /* 0x000fc8000fffe1ff */
[----:B------:R-:W-:Y:S01]  /*1160*/  IMAD.U32 R66, RZ, RZ, UR5 ;  /* 0x00000005ff427e24 */ /* 0x000fe2000f8e00ff */
[----:B------:R-:W-:-:S06]  /*1170*/  UIMAD UR4, UR8, UR4, UR26 ;  /* 0x00000004080472a4 */ /* 0x000fcc000f8e021a */
[----:B------:R-:W-:Y:S01]  /*1180*/  IMAD.U32 R65, RZ, RZ, UR4 ;  /* 0x00000004ff417e24 */ /* 0x000fe2000f8e00ff */
[----:B--2---:R-:W-:Y:S06]  /*1190*/  BRA.U UP5, `(.L_x_17) ;  /* 0x0000000105447547 */ /* 0x004fec000b800000 */
[----:B------:R-:W-:Y:S02]  /*11a0*/  R2UR UR4, R65 ;  /* 0x00000000410472ca */ /* 0x000fe400000e0000 */
[----:B------:R-:W-:-:S11]  /*11b0*/  R2UR UR7, R66 ;  /* 0x00000000420772ca */ /* 0x000fd600000e0000 */
[----:B------:R-:W-:Y:S02]  /*11c0*/  UISETP.NE.AND UP0, UPT, UR4, URZ, UPT ;  /* 0x000000ff0400728c */ /* 0x000fe4000bf05270 */
[----:B------:R-:W-:Y:S02]  /*11d0*/  ULOP3.LUT UR4, UR7, 0x2, URZ, 0x3c, !UPT ;  /* 0x0000000207047892 */ /* 0x000fe4000f8e3cff */
[----:B------:R-:W-:Y:S02]  /*11e0*/  UISETP.GT.U32.AND UP2, UPT, UR7, 0x1, UP0 ;  /* 0x000000010700788c */ /* 0x000fe40008744070 */
[----:B------:R-:W-:Y:S02]  /*11f0*/  UISETP.GT.U32.AND UP0, UPT, UR4, 0x1, UP0 ;  /* 0x000000010400788c */ /* 0x000fe40008704070 */
[----:B------:R-:W-:Y:S02]  /*1200*/  USEL UR5, URZ, 0x2, UP2 ;  /* 0x00000002ff057887 */ /* 0x000fe40009000000 */
[----:B------:R-:W-:-:S02]  /*1210*/  USEL UR6, URZ, 0x1, UP2 ;  /* 0x00000001ff067887 */ /* 0x000fc40009000000 */
[----:B------:R-:W-:Y:S02]  /*1220*/  USEL UR4, URZ, 0x4, UP0 ;  /* 0x00000004ff047887 */ /* 0x000fe40008000000 */
[----:B------:R-:W-:Y:S02]  /*1230*/  ULOP3.LUT UR7, UR7, 0xfffffffe, URZ, 0xc0, !UPT ;  /* 0xfffffffe07077892 */ /* 0x000fe4000f8ec0ff */
[----:B------:R-:W-:Y:S02]  /*1240*/  USEL UR8, URZ, 0x8, UP0 ;  /* 0x00000008ff087887 */ /* 0x000fe40008000000 */
[----:B------:R-:W-:-:S03]  /*1250*/  UIADD3 UR4, UPT, UPT, UR4, UR5, UR6 ;  /* 0x0000000504047290 */ /* 0x000fc6000fffe006 */
[----:B------:R-:W-:Y:S01]  /*1260*/  UMOV UR5, 0x3 ;  /* 0x0000000300057882 */ /* 0x000fe20000000000 */
[----:B------:R-:W-:Y:S02]  /*1270*/  UIADD3 UR4, UPT, UPT, UR4, UR8, URZ ;  /* 0x0000000804047290 */ /* 0x000fe4000fffe0ff */
[----:B------:R-:W-:-:S04]  /*1280*/  USHF.L.U32 UR5, UR5, UR7, URZ ;  /* 0x0000000705057299 */ /* 0x000fc800080006ff */
[----:B------:R-:W-:Y:S02]  /*1290*/  IMAD.U32 R2, RZ, RZ, UR4 ;  /* 0x00000004ff027e24 */ /* 0x000fe4000f8e00ff */
[----:B------:R-:W-:-:S07]  /*12a0*/  IMAD.U32 R0, RZ, RZ, UR5 ;  /* 0x00000005ff007e24 */ /* 0x000fce000f8e00ff */
.L_x_17:
[----:B------:R-:W1:Y:S01]  /*12b0*/  S2UR UR36, SR_CTAID.Z ;  /* 0x00000000002479c3 */ /* 0x000e620000002700 */
[----:B------:R-:W-:Y:S01]  /*12c0*/  UISETP.GE.AND UP0, UPT, UR21, 0x1, UPT ;  /* 0x000000011500788c */ /* 0x000fe2000bf06270 */
[----:B------:R-:W-:Y:S01]  /*12d0*/  UMOV UR28, 0x5 ;  /* 0x00000005001c7882 */ /* 0x000fe20000000000 */
[----:B------:R-:W-:-:S07]  /*12e0*/  UMOV UR27, UR22 ;  /* 0x00000016001b7c82 */ /* 0x000fce0008000000 */
[----:B------:R-:W-:Y:S05]  /*12f0*/  BRA.U !UP0, `(.L_x_18) ;  /* 0x0000000108d47547 */ /* 0x000fea000b800000 */
[----:B------:R-:W2:Y:S01]  /*1300*/  LDCU.128 UR16, c[0x0][0xb10] ;  /* 0x00016200ff1077ac */ /* 0x000ea20008000c00 */
[----:B------:R-:W3:Y:S01]  /*1310*/  LDCU UR6, c[0x0][0x370] ;  /* 0x00006e00ff0677ac */ /* 0x000ee20008000800 */
[----:B------:R-:W4:Y:S01]  /*1320*/  LDCU UR7, c[0x0][0x374] ;  /* 0x00006e80ff0777ac */ /* 0x000f220008000800 */
[----:B------:R-:W1:Y:S01]  /*1330*/  LDCU UR23, c[0x0][0xb0c] ;  /* 0x00016180ff1777ac */ /* 0x000e620008000800 */
[----:B------:R-:W1:Y:S01]  /*1340*/  LDCU UR24, c[0x0][0xb20] ;  /* 0x00016400ff1877ac */ /* 0x000e620008000800 */
[----:B------:R-:W1:Y:S01]  /*1350*/  LDCU.64 UR8, c[0x0][0xb28] ;  /* 0x00016500ff0877ac */ /* 0x000e620008000a00 */
[----:B--2---:R-:W-:Y:S02]  /*1360*/  UISETP.NE.AND UP3, UPT, UR18, 0x1, UPT ;  /* 0x000000011200788c */ /* 0x004fe4000bf65270 */
[----:B----4-:R-:W-:Y:S02]  /*1370*/  UIMAD.WIDE.U32 UR10, UR7, UR19, URZ ;  /* 0x00000013070a72a5 */ /* 0x010fe4000f8e00ff */
[----:B---3--:R-:W-:-:S02]  /*1380*/  UIMAD.WIDE.U32 UR12, UR6, UR16, URZ ;  /* 0x00000010060c72a5 */ /* 0x008fc4000f8e00ff */
[----:B-1----:R-:W-:Y:S02]  /*1390*/  UISETP.NE.AND UP0, UPT, UR23, 0x1, UPT ;  /* 0x000000011700788c */ /* 0x002fe4000bf05270 */
[----:B------:R-:W-:Y:S01]  /*13a0*/  UIMAD.WIDE.U32 UR4, UR22, UR16, URZ ;  /* 0x00000010160472a5 */ /* 0x000fe2000f8e00ff */
[----:B------:R-:W-:Y:S02]  /*13b0*/  UMOV UR10, UR11 ;  /* 0x0000000b000a7c82 */ /* 0x000fe40008000000 */
[----:B------:R-:W-:Y:S01]  /*13c0*/  UMOV UR12, UR13 ;  /* 0x0000000d000c7c82 */ /* 0x000fe20008000000 */
[----:B------:R-:W-:Y:S02]  /*13d0*/  @UP3 USHF.R.U32.HI UR7, URZ, UR24, UR10 ;  /* 0x00000018ff073299 */ /* 0x000fe4000801160a */
[----:B------:R-:W-:Y:S01]  /*13e0*/  UISETP.NE.AND UP2, UPT, UR21, 0x1, UPT ;  /* 0x000000011500788c */ /* 0x000fe2000bf45270 */
[----:B------:R-:W-:Y:S02]  /*13f0*/  UMOV UR4, UR5 ;  /* 0x0000000500047c82 */ /* 0x000fe40008000000 */
[----:B------:R-:W-:-:S02]  /*1400*/  @UP0 USHF.R.U32.HI UR6, URZ, UR17, UR12 ;  /* 0x00000011ff060299 */ /* 0x000fc4000801160c */
[----:B------:R-:W-:Y:S02]  /*1410*/  USHF.R.U32.HI UR4, URZ, UR17, UR4 ;  /* 0x00000011ff047299 */ /* 0x000fe40008011604 */
[----:B------:R-:W-:Y:S02]  /*1420*/  UIMAD.WIDE.U32 UR12, UR26, UR19, URZ ;  /* 0x000000131a0c72a5 */ /* 0x000fe4000f8e00ff */
[----:B------:R-:W-:Y:S02]  /*1430*/  UIMAD.WIDE.U32 UR10, UR7, UR8, URZ ;  /* 0x00000008070a72a5 */ /* 0x000fe4000f8e00ff */
[----:B------:R-:W-:Y:S02]  /*1440*/  UIMAD.WIDE.U32 UR14, UR6, UR8, URZ ;  /* 0x00000008060e72a5 */ /* 0x000fe4000f8e00ff */
[----:B------:R-:W-:-:S03]  /*1450*/  USEL UR5, UR22, UR4, !UP0 ;  /* 0x0000000416057287 */ /* 0x000fc6000c000000 */
[----:B------:R-:W-:Y:S01]  /*1460*/  UMOV UR4, UR13 ;  /* 0x0000000d00047c82 */ /* 0x000fe20008000000 */
[----:B------:R-:W-:Y:S01]  /*1470*/  UMOV UR10, UR11 ;  /* 0x0000000b000a7c82 */ /* 0x000fe20008000000 */
[----:B------:R-:W-:Y:S02]  /*1480*/  USHF.R.U32.HI UR4, URZ, UR24, UR4 ;  /* 0x00000018ff047299 */ /* 0x000fe40008011604 */
[----:B------:R-:W-:Y:S01]  /*1490*/  @UP2 USHF.R.U32.HI UR7, URZ, UR9, UR10 ;  /* 0x00000009ff072299 */ /* 0x000fe2000801160a */
[----:B------:R-:W-:Y:S01]  /*14a0*/  UMOV UR14, UR15 ;  /* 0x0000000f000e7c82 */ /* 0x000fe20008000000 */
[----:B------:R-:W-:Y:S02]  /*14b0*/  USEL UR4, UR26, UR4, !UP3 ;  /* 0x000000041a047287 */ /* 0x000fe4000d800000 */
[----:B------:R-:W-:Y:S02]  /*14c0*/  @UP2 USHF.R.U32.HI UR6, URZ, UR9, UR14 ;  /* 0x00000009ff062299 */ /* 0x000fe4000801160e */
[----:B------:R-:W-:-:S02]  /*14d0*/  UIMAD UR7, UR7, UR21, URZ ;  /* 0x00000015070772a4 */ /* 0x000fc4000f8e02ff */
[----:B------:R-:W-:Y:S02]  /*14e0*/  UIMAD UR12, UR6, UR21, URZ ;  /* 0x00000015060c72a4 */ /* 0x000fe4000f8e02ff */
[----:B------:R-:W-:Y:S02]  /*14f0*/  UISETP.GE.AND UP0, UPT, UR4, UR7, UPT ;  /* 0x000000070400728c */ /* 0x000fe4000bf06270 */
[----:B------:R-:W-:Y:S02]  /*1500*/  UIMAD.WIDE.U32 UR10, UR4, UR8, URZ ;  /* 0x00000008040a72a5 */ /* 0x000fe4000f8e00ff */
[----:B------:R-:W-:Y:S02]  /*1510*/  UISETP.GE.OR UP0, UPT, UR5, UR12, UP0 ;  /* 0x0000000c0500728c */ /* 0x000fe40008706670 */
[----:B------:R-:W-:Y:S02]  /*1520*/  UIMAD.WIDE.U32 UR12, UR5, UR8, URZ ;  /* 0x00000008050c72a5 */ /* 0x000fe4000f8e00ff */
[----:B------:R-:W-:Y:S01]  /*1530*/  UIADD3 UR10, UPT, UPT, -UR4, URZ, URZ ;  /* 0x000000ff040a7290 */ /* 0x000fe2000fffe1ff */
[----:B------:R-:W-:Y:S01]  /*1540*/  UMOV UR8, UR11 ;  /* 0x0000000b00087c82 */ /* 0x000fe20008000000 */
[----:B------:R-:W-:-:S02]  /*1550*/  UIADD3 UR27, UPT, UPT, -UR5, URZ, URZ ;  /* 0x000000ff051b7290 */ /* 0x000fc4000fffe1ff */
[----:B------:R-:W-:-:S03]  /*1560*/  USHF.R.U32.HI UR8, URZ, UR9, UR8 ;  /* 0x00000009ff087299 */ /* 0x000fc60008011608 */
[----:B------:R-:W-:Y:S01]  /*1570*/  @!UP0 UMOV UR7, UR13 ;  /* 0x0000000d00078c82 */ /* 0x000fe20008000000 */
[----:B------:R-:W-:Y:S02]  /*1580*/  UIMAD UR26, UR18, UR10, UR26 ;  /* 0x0000000a121a72a4 */ /* 0x000fe4000f8e021a */
[----:B------:R-:W-:Y:S02]  /*1590*/  USEL UR8, UR4, UR8, !UP2 ;  /* 0x0000000804087287 */ /* 0x000fe4000d000000 */
[----:B------:R-:W-:Y:S02]  /*15a0*/  @!UP0 USHF.R.U32.HI UR7, URZ, UR9, UR7 ;  /* 0x00000009ff078299 */ /* 0x000fe40008011607 */
[----:B------:R-:W-:Y:S02]  /*15b0*/  UIADD3 UR9, UPT, UPT, -UR8, URZ, URZ ;  /* 0x000000ff08097290 */ /* 0x000fe4000fffe1ff */
[----:B------:R-:W-:Y:S02]  /*15c0*/  @!UP0 USEL UR7, UR5, UR7, !UP2 ;  /* 0x0000000705078287 */ /* 0x000fe4000d000000 */
[----:B------:R-:W-:-:S02]  /*15d0*/  UIMAD UR9, UR21, UR9, UR4 ;  /* 0x00000009150972a4 */ /* 0x000fc4000f8e0204 */
[----:B------:R-:W-:Y:S02]  /*15e0*/  @!UP0 UIADD3 UR8, UPT, UPT, UR8, -UR7, URZ ;  /* 0x8000000708088290 */ /* 0x000fe4000fffe0ff */
[----:B------:R-:W-:Y:S02]  /*15f0*/  @!UP0 UIMAD UR6, UR9, UR6, UR7 ;  /* 0x00000006090682a4 */ /* 0x000fe4000f8e0207 */
[----:B------:R-:W-:Y:S02]  /*1600*/  @!UP0 UIMAD UR4, UR8, UR21, UR5 ;  /* 0x00000015080482a4 */ /* 0x000fe4000f8e0205 */
[----:B------:R-:W-:Y:S02]  /*1610*/  UIMAD UR27, UR23, UR27, UR22 ;  /* 0x0000001b171b72a4 */ /* 0x000fe4000f8e0216 */
[----:B------:R-:W-:Y:S01]  /*1620*/  UIMAD UR26, UR4, UR18, UR26 ;  /* 0x00000012041a72a4 */ /* 0x000fe2000f8e021a */
[----:B------:R-:W-:Y:S02]  /*1630*/  @!UP0 UMOV UR5, UR6 ;  /* 0x0000000600058c82 */ /* 0x000fe40008000000 */
[----:B------:R-:W-:-:S12]  /*1640*/  UIMAD UR27, UR5, UR23, UR27 ;  /* 0x00000017051b72a4 */ /* 0x000fd8000f8e021b */
.L_x_18:
[----:B------:R-:W-:Y:S02]  /*1650*/  UISETP.NE.AND UP2, UPT, UR25, 0x1, UPT ;  /* 0x000000011900788c */ /* 0x000fe4000bf45270 */
[----:B------:R-:W-:Y:S02]  /*1660*/  UISETP.NE.AND UP0, UPT, UR20, 0x2, UPT ;  /* 0x000000021400788c */ /* 0x000fe4000bf05270 */
[----:B------:R-:W-:Y:S02]  /*1670*/  ULOP3.LUT UR30, UR30, 0x200, URZ, 0xc0, !UPT ;  /* 0x000002001e1e7892 */ /* 0x000fe4000f8ec0ff */
[----:B------:R-:W-:-:S03]  /*1680*/  USHF.L.U32 UR29, UR28, UR29, URZ ;  /* 0x0000001d1c1d7299 */ /* 0x000fc600080006ff */
[----:B------:R-:W-:Y:S09]  /*1690*/  BRA.U UP2, `(.L_x_19) ;  /* 0x0000000102407547 */ /* 0x000ff2000b800000 */
[----:B------:R-:W2:Y:S01]  /*16a0*/  LDCU.128 UR8, c[0x0][0xb10] ;  /* 0x00016200ff0877ac */ /* 0x000ea20008000c00 */
[----:B------:R-:W3:Y:S01]  /*16b0*/  LDCU UR12, c[0x0][0xb0c] ;  /* 0x00016180ff0c77ac */ /* 0x000ee20008000800 */
[----:B------:R-:W4:Y:S01]  /*16c0*/  LDCU UR13, c[0x0][0xb20] ;  /* 0x00016400ff0d77ac */ /* 0x000f220008000800 */
[----:B--2---:R-:W-:Y:S02]  /*16d0*/  UIMAD.WIDE.U32 UR4, UR27, UR8, URZ ;  /* 0x000000081b0472a5 */ /* 0x004fe4000f8e00ff */
[----:B------:R-:W-:Y:S02]  /*16e0*/  UIMAD.WIDE.U32 UR6, UR26, UR11, URZ ;  /* 0x0000000b1a0672a5 */ /* 0x000fe4000f8e00ff */
[----:B---3--:R-:W-:Y:S02]  /*16f0*/  UISETP.NE.AND UP2, UPT, UR12, 0x1, UPT ;  /* 0x000000010c00788c */ /* 0x008fe4000bf45270 */
[----:B------:R-:W-:-:S03]  /*1700*/  USHF.R.U32.HI UR5, URZ, UR9, UR5 ;  /* 0x00000009ff057299 */ /* 0x000fc60008011605 */
[----:B------:R-:W-:Y:S01]  /*1710*/  UMOV UR4, UR7 ;  /* 0x0000000700047c82 */ /* 0x000fe20008000000 */
[----:B------:R-:W-:Y:S02]  /*1720*/  USEL UR5, UR27, UR5, !UP2 ;  /* 0x000000051b057287 */ /* 0x000fe4000d000000 */
[----:B------:R-:W-:Y:S02]  /*1730*/  UISETP.NE.AND UP2, UPT, UR10, 0x1, UPT ;  /* 0x000000010a00788c */ /* 0x000fe4000bf45270 */
[----:B----4-:R-:W-:-:S04]  /*1740*/  USHF.R.U32.HI UR4, URZ, UR13, UR4 ;  /* 0x0000000dff047299 */ /* 0x010fc80008011604 */
[----:B------:R-:W-:-:S04]  /*1750*/  USEL UR4, UR26, UR4, !UP2 ;  /* 0x000000041a047287 */ /* 0x000fc8000d000000 */
[----:B------:R-:W-:Y:S02]  /*1760*/  UIADD3 UR6, UPT, UPT, -UR4, UR5, URZ ;  /* 0x0000000504067290 */ /* 0x000fe4000fffe1ff */
[----:B------:R-:W-:Y:S02]  /*1770*/  UIADD3 UR4, UPT, UPT, UR4, -UR5, URZ ;  /* 0x8000000504047290 */ /* 0x000fe4000fffe0ff */
[----:B------:R-:W-:Y:S02]  /*1780*/  UIMAD UR26, UR6, UR10, UR26 ;  /* 0x0000000a061a72a4 */ /* 0x000fe4000f8e021a */
[----:B------:R-:W-:-:S12]  /*1790*/  UIMAD UR27, UR4, UR12, UR27 ;  /* 0x0000000c041b72a4 */ /* 0x000fd8000f8e021b */
.L_x_19:
[----:B------:R-:W-:Y:S05]  /*17a0*/  BRA.U !UP6, `(.L_x_20) ;  /* 0x000000010e0c7547 */ /* 0x000fea000b800000 */
[----:B------:R-:W-:Y:S01]  /*17b0*/  UCGABAR_WAIT ;  /* 0x0000000000007dc7 */ /* 0x000fe20008000000 */
[----:B------:R-:W-:Y:S01]  /*17c0*/  CCTL.IVALL ;  /* 0x00000000ff00798f */ /* 0x000fe20002000000 */
[----:B------:R-:W-:Y:S05]  /*17d0*/  BRA `(.L_x_21) ;  /* 0x0000000000047947 */ /* 0x000fea0003800000 */
.L_x_20:
[----:B------:R-:W-:Y:S06]  /*17e0*/  BAR.SYNC.DEFER_BLOCKING 0x0 ;  /* 0x0000000000007b1d */ /* 0x000fec0000010000 */
.L_x_21:
[----:B------:R-:W-:Y:S05]  /*17f0*/  BRA.U UP0, `(.L_x_22) ;  /* 0x0000001500f07547 */ /* 0x000fea000b800000 */
[----:B------:R-:W2:Y:S01]  /*1800*/  LDCU UR6, c[0x0][0x38c] ;  /* 0x00007180ff0677ac */ /* 0x000ea20008000800 */
[----:B------:R-:W-:Y:S01]  /*1810*/  PLOP3.LUT P1, PT, PT, PT, UP4, 0x80, 0x8 ;  /* 0x000000000008781c */ /* 0x000fe20003f2f048 */
[----:B------:R-:W-:Y:S01]  /*1820*/  IMAD.MOV.U32 R12, RZ, RZ, 0x1 ;  /* 0x00000001ff0c7424 */ /* 0x000fe200078e00ff */
[----:B------:R-:W-:Y:S01]  /*1830*/  ISETP.NE.AND P2, PT, R3, RZ, P3 ;  /* 0x000000ff0300720c */ /* 0x000fe20001f45270 */
[----:B------:R-:W-:Y:S01]  /*1840*/  UISETP.NE.AND UP1, UPT, UR20, URZ, UPT ;  /* 0x000000ff1400728c */ /* 0x000fe2000bf25270 */
[----:B------:R-:W-:Y:S02]  /*1850*/  PLOP3.LUT P1, PT, P1, PT, PT, 0x8, 0x80 ;  /* 0x000000000080781c */ /* 0x000fe40000f2e170 */
[----:B------:R-:W-:Y:S01]  /*1860*/  CS2R R10, SRZ ;  /* 0x00000000000a7805 */ /* 0x000fe2000001ff00 */
[----:B------:R-:W-:Y:S01]  /*1870*/  IMAD.MOV.U32 R9, RZ, RZ, RZ ;  /* 0x000000ffff097224 */ /* 0x000fe200078e00ff */
[----:B------:R-:W3:Y:S01]  /*1880*/  LDCU UR47, c[0x0][0x370] ;  /* 0x00006e00ff2f77ac */ /* 0x000ee20008000800 */
[----:B------:R-:W-:Y:S01]  /*1890*/  IMAD.MOV.U32 R8, RZ, RZ, 0x1 ;  /* 0x00000001ff087424 */ /* 0x000fe200078e00ff */
[----:B------:R-:W4:Y:S01]  /*18a0*/  LDCU.64 UR40, c[0x0][0x348] ;  /* 0x00006900ff2877ac */ /* 0x000f220008000a00 */
[----:B------:R-:W-:-:S02]  /*18b0*/  USHF.L.U32 UR55, UR22, 0x6, URZ ;  /* 0x0000000616377899 */ /* 0x000fc400080006ff */
[----:B--2---:R-:W-:Y:S02]  /*18c0*/  UIADD3 UR5, UPT, UPT, UR6, 0x3f, URZ ;  /* 0x0000003f06057890 */ /* 0x004fe4000fffe0ff */
[----:B------:R-:W-:Y:S02]  /*18d0*/  UIADD3 UR54, UPT, UPT, UR6, 0x7e, URZ ;  /* 0x0000007e06367890 */ /* 0x000fe4000fffe0ff */
[----:B------:R-:W-:Y:S01]  /*18e0*/  USHF.R.S32.HI UR4, URZ, 0x1f, UR5 ;  /* 0x0000001fff047899 */ /* 0x000fe20008011405 */
[----:B------:R-:W2:Y:S03]  /*18f0*/  LDCU UR46, c[0x0][0x374] ;  /* 0x00006e80ff2e77ac */ /* 0x000ea60008000800 */
[----:B------:R-:W-:Y:S02]  /*1900*/  ULEA.HI UR4, UR4, UR5, URZ, 0x6 ;  /* 0x0000000504047291 */ /* 0x000fe4000f8f30ff */
[----:B------:R-:W-:-:S02]  /*1910*/  USHF.L.U32 UR5, UR22, 0x5, URZ ;  /* 0x0000000516057899 */ /* 0x000fc400080006ff */
[----:B------:R-:W-:Y:S02]  /*1920*/  USHF.R.S32.HI UR49, URZ, 0x6, UR4 ;  /* 0x00000006ff317899 */ /* 0x000fe40008011404 */
[----:B------:R-:W-:Y:S02]  /*1930*/  UIADD3 UR4, UPT, UPT, UR6, -0x1, URZ ;  /* 0xffffffff06047890 */ /* 0x000fe4000fffe0ff */
[----:B------:R-:W-:Y:S02]  /*1940*/  UISETP.LT.U32.AND UP0, UPT, UR49, 0x8, UPT ;  /* 0x000000083100788c */ /* 0x000fe4000bf01070 */
[----:B------:R-:W-:Y:S02]  /*1950*/  UISETP.GE.U32.AND UP2, UPT, UR4, -0x7f, UPT ;  /* 0xffffff810400788c */ /* 0x000fe4000bf46070 */
[----:B------:R-:W-:Y:S02]  /*1960*/  USEL UR48, UR49, 0x8, UP0 ;  /* 0x0000000831307887 */ /* 0x000fe40008000000 */
[----:B------:R-:W-:-:S02]  /*1970*/  ULOP3.LUT UR5, UR5, 0x20, URZ, 0xc0, !UPT ;  /* 0x0000002005057892 */ /* 0x000fc4000f8ec0ff */
[----:B------:R-:W-:Y:S02]  /*1980*/  UIADD3 UR4, UPT, UPT, UR48, -0x1, URZ ;  /* 0xffffffff30047890 */ /* 0x000fe4000fffe0ff */
[----:B------:R-:W-:Y:S02]  /*1990*/  USEL UR31, UR44, 0x2, UP1 ;  /* 0x000000022c1f7887 */ /* 0x000fe40008800000 */
[----:B------:R-:W-:Y:S02]  /*19a0*/  ULEA.HI UR51, UR30, UR5, URZ, 0x1b ;  /* 0x000000051e337291 */ /* 0x000fe4000f8fd8ff */
[----:B------:R-:W-:Y:S02]  /*19b0*/  @UP2 UIADD3 UR4, UPT, UPT, UR48, URZ, URZ ;  /* 0x000000ff30042290 */ /* 0x000fe4000fffe0ff */
[----:B------:R-:W-:Y:S02]  /*19c0*/  UIADD3 UR52, UPT, UPT, UR49, -UR48, URZ ;  /* 0x8000003031347290 */ /* 0x000fe4000fffe0ff */
[----:B------:R-:W-:-:S02]  /*19d0*/  UIADD3 UR43, UPT, UPT, UR4, 0x1, URZ ;  /* 0x00000001042b7890 */ /* 0x000fc4000fffe0ff */
[----:B------:R-:W-:Y:S01]  /*19e0*/  UIADD3 UR50, UPT, UPT, -UR4, URZ, URZ ;  /* 0x000000ff04327290 */ /* 0x000fe2000fffe1ff */
[----:B--234-:R-:W-:-:S11]  /*19f0*/  UMOV UR15, URZ ;  /* 0x000000ff000f7c82 */ /* 0x01cfd60008000000 */
.L_x_44:
[----:B------:R-:W-:Y:S01]  /*1a00*/  UISETP.NE.AND UP0, UPT, UR53, URZ, UPT ;  /* 0x000000ff3500728c */ /* 0x000fe2000bf05270 */
[----:B------:R-:W2:Y:S08]  /*1a10*/  S2UR UR53, SR_CgaCtaId ;  /* 0x00000000003579c3 */ /* 0x000eb00000008800 */
[----:B-1----:R-:W-:Y:S05]  /*1a20*/  BRA.U UP0, `(.L_x_23) ;  /* 0x0000000100347547 */ /* 0x002fea000b800000 */
[----:B------:R-:W3:Y:S01]  /*1a30*/  S2R R0, SR_CgaCtaId ;  /* 0x0000000000007919 */ /* 0x000ee20000008800 */
[----:B------:R-:W-:Y:S02]  /*1a40*/  MOV R3, 0x400 ;  /* 0x0000040000037802 */ /* 0x000fe40000000f00 */
[----:B------:R-:W-:Y:S02]  /*1a50*/  SHF.L.U32 R2, R8, 0x1f, RZ ;  /* 0x0000001f08027819 */ /* 0x000fe400000006ff */
[----:B---3--:R-:W-:-:S05]  /*1a60*/  LEA R0, R0, R3, 0x18 ;  /* 0x0000000300007211 */ /* 0x008fca00078ec0ff */
[----:B------:R-:W-:-:S04]  /*1a70*/  IMAD R3, R9, 0x8, R0 ;  /* 0x0000000809037824 */ /* 0x000fc800078e0200 */
[----:B------:R-:W3:Y:S02]  /*1a80*/  SYNCS.PHASECHK.TRANS64.TRYWAIT P0, [R3+URZ+0x130], R2 ;  /* 0x00013002030075a7 */ /* 0x000ee400080011ff */
[----:B---3--:R-:W-:Y:S05]  /*1a90*/  @!P0 BRA `(.L_x_24) ;  /* 0x00000064009c8947 */ /* 0x008fea0003800000 */
.L_x_139:
[----:B------:R-:W-:Y:S01]  /*1aa0*/  VIADD R9, R9, 0x1 ;  /* 0x0000000109097836 */ /* 0x000fe20000000000 */
[----:B------:R3:W-:Y:S04]  /*1ab0*/  SYNCS.ARRIVE.TRANS64.A1T0 RZ, [R3+URZ+0x120], RZ ;  /* 0x000120ff03ff79a7 */ /* 0x0007e800081000ff */
[----:B------:R-:W-:-:S04]  /*1ac0*/  ISETP.NE.AND P0, PT, R9, 0x2, PT ;  /* 0x000000020900780c */ /* 0x000fc80003f05270 */
[----:B------:R-:W-:Y:S02]  /*1ad0*/  SEL R9, R9, RZ, P0 ;  /* 0x000000ff09097207 */ /* 0x000fe40000000000 */
[----:B---3--:R-:W-:-:S04]  /*1ae0*/  SEL R3, RZ, 0x1, P0 ;  /* 0x00000001ff037807 */ /* 0x008fc80000000000 */
[----:B------:R-:W-:-:S07]  /*1af0*/  LOP3.LUT R8, R8, R3, RZ, 0x3c, !PT ;  /* 0x0000000308087212 */ /* 0x000fce00078e3cff */
.L_x_23:
[----:B------:R-:W-:Y:S01]  /*1b00*/  UMOV UR14, 0x400 ;  /* 0x00000400000e7882 */ /* 0x000fe20000000000 */
[----:B------:R-:W-:Y:S01]  /*1b10*/  SHF.L.U32 R0, R12, 0x1f, RZ ;  /* 0x0000001f0c007819 */ /* 0x000fe200000006ff */
[----:B--2---:R-:W-:Y:S02]  /*1b20*/  ULEA UR14, UR53, UR14, 0x18 ;  /* 0x0000000e350e7291 */ /* 0x004fe4000f8ec0ff */
[----:B------:R-:W-:Y:S02]  /*1b30*/  UISETP.GE.U32.AND UP0, UPT, UR54, 0x7f, UPT ;  /* 0x0000007f3600788c */ /* 0x000fe4000bf06070 */
[----:B------:R-:W-:Y:S02]  /*1b40*/  ULEA UR4, UR15, UR14, 0x3 ;  /* 0x0000000e0f047291 */ /* 0x000fe4000f8e18ff */
[----:B------:R-:W-:Y:S01]  /*1b50*/  ULEA UR19, UR26, UR51, 0x6 ;  /* 0x000000331a137291 */ /* 0x000fe2000f8e30ff */
[----:B------:R-:W-:-:S06]  /*1b60*/  UMOV UR13, URZ ;  /* 0x000000ff000d7c82 */ /* 0x000fcc0008000000 */
[----:B------:R2:W3:Y:S01]  /*1b70*/  SYNCS.PHASECHK.TRANS64.TRYWAIT P0, [UR4+0x40], R0 ;  /* 0x00004000ff0075a7 */ /* 0x0004e20008001104 */
[----:B------:R-:W-:-:S04]  /*1b80*/  ULEA.HI UR4, UR27, UR27, URZ, 0x1 ;  /* 0x0000001b1b047291 */ /* 0x000fc8000f8f08ff */
[----:B------:R-:W-:-:S04]  /*1b90*/  USHF.L.U32 UR4, UR4, 0x6, URZ ;  /* 0x0000000604047899 */ /* 0x000fc800080006ff */
[----:B------:R-:W-:-:S04]  /*1ba0*/  ULOP3.LUT UR35, UR4, 0xffffff80, URZ, 0xc0, !UPT ;  /* 0xffffff8004237892 */ /* 0x000fc8000f8ec0ff */
[----:B------:R-:W-:Y:S01]  /*1bb0*/  ULOP3.LUT UR35, UR35, 0x40, UR55, 0xf8, !UPT ;  /* 0x0000004023237892 */ /* 0x000fe2000f8ef837 */
[----:B------:R-:W-:Y:S11]  /*1bc0*/  BRA.U !UP0, `(.L_x_25) ;  /* 0x0000000108f87547 */ /* 0x000ff6000b800000 */
[----:B------:R-:W-:Y:S01]  /*1bd0*/  UMOV UR21, UR50 ;  /* 0x0000003200157c82 */ /* 0x000fe20008000000 */
[----:B------:R-:W-:Y:S01]  /*1be0*/  UMOV UR4, UR15 ;  /* 0x0000000f00047c82 */ /* 0x000fe20008000000 */
[----:B------:R-:W-:-:S05]  /*1bf0*/  UMOV UR26, 0x20 ;  /* 0x00000020001a7882 */ /* 0x000fca0000000000 */
.L_x_31:
[----:B------:R-:W-:Y:S01]  /*1c00*/  ULEA UR33, UR4, UR14, 0x3 ;  /* 0x0000000e04217291 */ /* 0x000fe2000f8e18ff */
[----:B------:R-:W-:Y:S01]  /*1c10*/  @P3 MOV R2, 0xc000 ;  /* 0x0000c00000023802 */ /* 0x000fe20000000f00 */
[----:B-1-3--:R-:W-:Y:S10]  /*1c20*/  @P0 BRA `(.L_x_26) ;  /* 0x00000000000c0947 */ /* 0x00aff40003800000 */
[----:B------:R-:W-:-:S04]  /*1c30*/  SHF.L.U32 R3, R12, 0x1f, RZ ;  /* 0x0000001f0c037819 */ /* 0x000fc800000006ff */
[----:B------:R-:W3:Y:S02]  /*1c40*/  SYNCS.PHASECHK.TRANS64.TRYWAIT P0, [UR33+0x40], R3 ;  /* 0x00004003ff0075a7 */ /* 0x000ee40008001121 */
[----:B---3--:R-:W-:Y:S05]  /*1c50*/  @!P0 BRA `(.L_x_27) ;  /* 0x0000006400408947 */ /* 0x008fea0003800000 */
.L_x_26:
[----:B------:R3:W-:Y:S01]  /*1c60*/  @P3 SYNCS.ARRIVE.TRANS64 RZ, [UR33], R2 ;  /* 0x00000002ffff39a7 */ /* 0x0007e20008000021 */
[----:B------:R-:W-:Y:S02]  /*1c70*/  ULOP3.LUT UR5, UR31, 0x2, URZ, 0xfc, !UPT ;  /* 0x000000021f057892 */ /* 0x000fe4000f8efcff */
[----:B------:R-:W-:Y:S02]  /*1c80*/  UIADD3 UR21, UPT, UPT, UR21, 0x1, URZ ;  /* 0x0000000115157890 */ /* 0x000fe4000fffe0ff */
[----:B------:R-:W-:Y:S02]  /*1c90*/  UISETP.NE.AND UP0, UPT, UR5, 0x2, UPT ;  /* 0x000000020500788c */ /* 0x000fe4000bf05270 */
[----:B------:R-:W-:-:S07]  /*1ca0*/  UISETP.NE.AND UP2, UPT, UR21, 0x1, UPT ;  /* 0x000000011500788c */ /* 0x000fce000bf45270 */
[----:B------:R-:W-:Y:S05]  /*1cb0*/  BRA.U UP0, `(.L_x_28) ;  /* 0x0000000100047547 */ /* 0x000fea000b800000 */
[----:B-1----:R-:W-:Y:S05]  /*1cc0*/  BPT.TRAP 0x1 ;  /* 0x000000040000795c */ /* 0x002fea0000300000 */
.L_x_28:
[----:B------:R-:W-:Y:S04]  /*1cd0*/  BSSY.RECONVERGENT B0, `(.L_x_29) ;  /* 0x0000003000007945 */ /* 0x000fe80003800200 */
[----:B------:R-:W-:Y:S05]  /*1ce0*/  @!P2 BRA `(.L_x_30) ;  /* 0x000000000004a947 */ /* 0x000fea0003800000 */
[----:B-1----:R-:W-:Y:S05]  /*1cf0*/  BPT.TRAP 0x1 ;  /* 0x000000040000795c */ /* 0x002fea0000300000 */
.L_x_30:
[----:B-1----:R-:W-:Y:S05]  /*1d00*/  BSYNC.RECONVERGENT B0 ;  /* 0x0000000000007941 */ /* 0x002fea0003800200 */
.L_x_29:
[----:B------:R-:W-:Y:S02]  /*1d10*/  UIADD3 UR5, UPT, UPT, UR4, 0x1, URZ ;  /* 0x0000000104057890 */ /* 0x000fe4000fffe0ff */
[----:B------:R-:W-:Y:S02]  /*1d20*/  ULEA UR8, UR4, UR30, 0xb ;  /* 0x0000001e04087291 */ /* 0x000fe4000f8e58ff */
[----:B------:R-:W-:Y:S02]  /*1d30*/  UISETP.NE.AND UP0, UPT, UR5, 0x8, UPT ;  /* 0x000000080500788c */ /* 0x000fe4000bf05270 */
[----:B------:R-:W-:Y:S02]  /*1d40*/  ULEA UR24, UR4, UR14, 0xe ;  /* 0x0000000e04187291 */ /* 0x000fe4000f8e70ff */
[----:B------:R-:W-:Y:S02]  /*1d50*/  USEL UR6, URZ, 0x1, UP0 ;  /* 0x00000001ff067887 */ /* 0x000fe40008000000 */
[----:B------:R-:W-:-:S02]  /*1d60*/  USEL UR15, UR5, URZ, UP0 ;  /* 0x000000ff050f7287 */ /* 0x000fc40008000000 */
[----:B------:R-:W-:Y:S02]  /*1d70*/  UIADD3 UR4, UP0, UPT, UR40, 0x180, URZ ;  /* 0x0000018028047890 */ /* 0x000fe4000ff1e0ff */
[----:B------:R-:W-:Y:S01]  /*1d80*/  ULEA UR5, UR15, UR14, 0x3 ;  /* 0x0000000e0f057291 */ /* 0x000fe2000f8e18ff */
[----:B------:R-:W-:Y:S01]  /*1d90*/  LOP3.LUT R12, R12, UR6, RZ, 0x3c, !PT ;  /* 0x000000060c0c7c12 */ /* 0x000fe2000f8e3cff */
[----:B------:R-:W-:Y:S02]  /*1da0*/  UIADD3 UR6, UP1, UPT, UR40, 0x80, URZ ;  /* 0x0000008028067890 */ /* 0x000fe4000ff3e0ff */
[----:B------:R-:W-:Y:S01]  /*1db0*/  ULEA UR8, UR8, UR14, 0x2 ;  /* 0x0000000e08087291 */ /* 0x000fe2000f8e10ff */
[----:B--2---:R-:W-:Y:S01]  /*1dc0*/  SHF.L.U32 R0, R12, 0x1f, RZ ;  /* 0x0000001f0c007819 */ /* 0x004fe200000006ff */
[----:B------:R-:W-:Y:S02]  /*1dd0*/  UIADD3 UR34, UPT, UPT, UR26, -0x20, URZ ;  /* 0xffffffe01a227890 */ /* 0x000fe4000fffe0ff */
[----:B------:R-:W-:Y:S01]  /*1de0*/  ULOP3.LUT UR33, UR33, 0xfefffff8, URZ, 0xc0, !UPT ;  /* 0xfefffff821217892 */ /* 0x000fe2000f8ec0ff */
[----:B------:R4:W1:Y:S01]  /*1df0*/  SYNCS.PHASECHK.TRANS64.TRYWAIT P0, [UR5+0x40], R0 ;  /* 0x00004000ff0075a7 */ /* 0x0008620008001105 */
[----:B------:R-:W-:-:S02]  /*1e00*/  UIADD3.X UR7, UPT, UPT, URZ, UR41, URZ, UP1, !UPT ;  /* 0x00000029ff077290 */ /* 0x000fc40008ffe4ff */
[----:B------:R-:W-:Y:S02]  /*1e10*/  UIADD3 UR32, UPT, UPT, UR24, 0x6400, URZ ;  /* 0x0000640018207890 */ /* 0x000fe4000fffe0ff */
[----:B------:R-:W-:Y:S02]  /*1e20*/  UIADD3 UR24, UPT, UPT, UR24, 0x8400, URZ ;  /* 0x0000840018187890 */ /* 0x000fe4000fffe0ff */
[----:B------:R-:W-:Y:S02]  /*1e30*/  UIADD3.X UR5, UPT, UPT, URZ, UR41, URZ, UP0, !UPT ;  /* 0x00000029ff057290 */ /* 0x000fe400087fe4ff */
[----:B------:R-:W-:Y:S02]  /*1e40*/  UIADD3 UR16, UPT, UPT, UR8, 0x26400, URZ ;  /* 0x0002640008107890 */ /* 0x000fe4000fffe0ff */
[----:B------:R-:W-:Y:S02]  /*1e50*/  UPRMT UR13, URZ, 0x5410, UR29 ;  /* 0x00005410ff0d7896 */ /* 0x000fe4000800001d */
[----:B------:R-:W-:Y:S01]  /*1e60*/  UIADD3 UR8, UPT, UPT, UR8, 0x27400, URZ ;  /* 0x0002740008087890 */ /* 0x000fe2000fffe0ff */
[----:B------:R-:W-:Y:S01]  /*1e70*/  UMOV UR22, 0x0 ;  /* 0x0000000000167882 */ /* 0x000fe20000000000 */
[----:B------:R-:W-:Y:S01]  /*1e80*/  UMOV UR23, 0x10000000 ;  /* 0x1000000000177882 */ /* 0x000fe20000000000 */
[----:B------:R-:W-:Y:S01]  /*1e90*/  UMOV UR27, UR35 ;  /* 0x00000023001b7c82 */ /* 0x000fe20008000000 */
[----:B------:R-:W-:Y:S01]  /*1ea0*/  UMOV UR28, UR36 ;  /* 0x00000024001c7c82 */ /* 0x000fe20008000000 */
[----:B------:R-:W-:Y:S01]  /*1eb0*/  UMOV UR25, UR33 ;  /* 0x0000002100197c82 */ /* 0x000fe20008000000 */
[----:B------:R-:W-:Y:S01]  /*1ec0*/  UMOV UR20, UR36 ;  /* 0x0000002400147c82 */ /* 0x000fe20008000000 */
[----:B------:R-:W-:Y:S01]  /*1ed0*/  UMOV UR17, UR33 ;  /* 0x0000002100117c82 */ /* 0x000fe20008000000 */
[----:B------:R-:W-:Y:S01]  /*1ee0*/  UMOV UR18, UR34 ;  /* 0x0000002200127c82 */ /* 0x000fe20008000000 */
[----:B------:R-:W-:Y:S01]  /*1ef0*/  UTMALDG.3D.2CTA [UR32], [UR6], desc[UR22] ;  /* 0x00001620060075b4 */ /* 0x000fe20008211000 */
[----:B------:R-:W-:Y:S01]  /*1f00*/  UMOV UR10, UR26 ;  /* 0x0000001a000a7c82 */ /* 0x000fe20008000000 */
[----:B------:R-:W-:Y:S01]  /*1f10*/  UMOV UR11, UR19 ;  /* 0x00000013000b7c82 */ /* 0x000fe20008000000 */
[----:B------:R-:W-:Y:S01]  /*1f20*/  UMOV UR12, UR36 ;  /* 0x00000024000c7c82 */ /* 0x000fe20008000000 */
[----:B------:R-:W-:Y:S01]  /*1f30*/  UMOV UR9, UR33 ;  /* 0x0000002100097c82 */ /* 0x000fe20008000000 */
[----:B------:R2:W-:Y:S01]  /*1f40*/  UTMALDG.3D.2CTA [UR24], [UR6], desc[UR22] ;  /* 0x00001618060075b4 */ /* 0x0005e20008211000 */
[----:B------:R-:W-:Y:S01]  /*1f50*/  UTMALDG.3D.MULTICAST.2CTA [UR16], [UR4], UR13, desc[UR22] ;  /* 0x00001610040073b4 */ /* 0x000fe2000821180d */
[----:B------:R3:W-:Y:S01]  /*1f60*/  UTMALDG.3D.MULTICAST.2CTA [UR8], [UR4], UR13, desc[UR22] ;  /* 0x00001608040073b4 */ /* 0x0007e2000821180d */
[----:B--2---:R-:W-:Y:S01]  /*1f70*/  UIADD3 UR26, UPT, UPT, UR26, 0x40, URZ ;  /* 0x000000401a1a7890 */ /* 0x004fe2000fffe0ff */
[----:B---3--:R-:W-:Y:S01]  /*1f80*/  UMOV UR13, UR43 ;  /* 0x0000002b000d7c82 */ /* 0x008fe20008000000 */
[----:B------:R-:W-:Y:S01]  /*1f90*/  UMOV UR4, UR15 ;  /* 0x0000000f00047c82 */ /* 0x000fe20008000000 */
[----:B----4-:R-:W-:Y:S09]  /*1fa0*/  BRA.U UP2, `(.L_x_31) ;  /* 0xfffffffd02147547 */ /* 0x010ff2000b83ffff */
.L_x_25:
[----:B------:R-:W-:Y:S01]  /*1fb0*/  ULEA UR4, UR15, UR14, 0x3 ;  /* 0x0000000e0f047291 */ /* 0x000fe2000f8e18ff */
[----:B--2---:R-:W-:Y:S01]  /*1fc0*/  SHF.L.U32 R0, R12, 0x1f, RZ ;  /* 0x0000001f0c007819 */ /* 0x004fe200000006ff */
[----:B------:R-:W-:Y:S01]  /*1fd0*/  @!P1 SYNCS.ARRIVE.TRANS64.A1T0 RZ, [UR14+0xb8], RZ ;  /* 0x0000b8ffffff99a7 */ /* 0x000fe2000810000e */
[----:B------:R-:W-:-:S06]  /*1fe0*/  UISETP.GT.AND UP0, UPT, UR49, UR48, UPT ;  /* 0x000000303100728c */ /* 0x000fcc000bf04270 */
[----:B------:R2:W4:Y:S03]  /*1ff0*/  SYNCS.PHASECHK.TRANS64.TRYWAIT P1, [UR4+0x40], R0 ;  /* 0x00004000ff0075a7 */ /* 0x0005260008021104 */
[----:B------:R-:W-:Y:S05]  /*2000*/  BRA.U !UP0, `(.L_x_32) ;  /* 0x0000000508047547 */ /* 0x000fea000b800000 */
[----:B------:R-:W-:Y:S01]  /*2010*/  UIADD3 UR37, UPT, UPT, UR52, UR13, URZ ;  /* 0x0000000d34257290 */ /* 0x000fe2000fffe0ff */
[----:B------:R-:W-:-:S11]  /*2020*/  UMOV UR6, UR15 ;  /* 0x0000000f00067c82 */ /* 0x000fd60008000000 */
.L_x_40:
[----:B------:R-:W-:Y:S01]  /*2030*/  ULEA UR7, UR6, UR14, 0x3 ;  /* 0x0000000e06077291 */ /* 0x000fe2000f8e18ff */
[----:B----4-:R-:W-:Y:S01]  /*2040*/  @P3 MOV R2, 0xc000 ;  /* 0x0000c00000023802 */ /* 0x010fe20000000f00 */
[----:B-12-4-:R-:W-:Y:S10]  /*2050*/  @P1 BRA `(.L_x_33) ;  /* 0x00000000000c1947 */ /* 0x016ff40003800000 */
[----:B------:R-:W-:-:S04]  /*2060*/  SHF.L.U32 R3, R12, 0x1f, RZ ;  /* 0x0000001f0c037819 */ /* 0x000fc800000006ff */
[----:B-1-3--:R-:W1:Y:S02]  /*2070*/  SYNCS.PHASECHK.TRANS64.TRYWAIT P0, [UR7+0x40], R3 ;  /* 0x00004003ff0075a7 */ /* 0x00ae640008001107 */
[----:B-1----:R-:W-:Y:S05]  /*2080*/  @!P0 BRA `(.L_x_34) ;  /* 0x00000060004c8947 */ /* 0x002fea0003800000 */
.L_x_33:
[----:B------:R4:W-:Y:S01]  /*2090*/  @P3 SYNCS.ARRIVE.TRANS64 RZ, [UR7], R2 ;  /* 0x00000002ffff39a7 */ /* 0x0009e20008000007 */
[----:B------:R-:W-:-:S04]  /*20a0*/  ULOP3.LUT UR4, UR31, 0x2, URZ, 0xfc, !UPT ;  /* 0x000000021f047892 */ /* 0x000fc8000f8efcff */
[----:B------:R-:W-:-:S09]  /*20b0*/  UISETP.NE.AND UP0, UPT, UR4, 0x2, UPT ;  /* 0x000000020400788c */ /* 0x000fd2000bf05270 */
[----:B------:R-:W-:Y:S05]  /*20c0*/  BRA.U UP0, `(.L_x_35) ;  /* 0x0000000100047547 */ /* 0x000fea000b800000 */
[----:B-1----:R-:W-:Y:S05]  /*20d0*/  BPT.TRAP 0x1 ;  /* 0x000000040000795c */ /* 0x002fea0000300000 */
.L_x_35:
[----:B------:R-:W-:Y:S04]  /*20e0*/  BSSY.RECONVERGENT B0, `(.L_x_36) ;  /* 0x0000003000007945 */ /* 0x000fe80003800200 */
[----:B------:R-:W-:Y:S05]  /*20f0*/  @!P2 BRA `(.L_x_37) ;  /* 0x000000000004a947 */ /* 0x000fea0003800000 */
[----:B-1----:R-:W-:Y:S05]  /*2100*/  BPT.TRAP 0x1 ;  /* 0x000000040000795c */ /* 0x002fea0000300000 */
.L_x_37:
[----:B-1----:R-:W-:Y:S05]  /*2110*/  BSYNC.RECONVERGENT B0 ;  /* 0x0000000000007941 */ /* 0x002fea0003800200 */
.L_x_36:
[----:B------:R-:W-:Y:S01]  /*2120*/  UIADD3 UR4, UPT, UPT, UR6, 0x1, URZ ;  /* 0x0000000106047890 */ /* 0x000fe2000fffe0ff */
[----:B------:R-:W-:Y:S01]  /*2130*/  BSSY.RECONVERGENT B0, `(.L_x_38) ;  /* 0x000002a000007945 */ /* 0x000fe20003800200 */
[----:B---3--:R-:W-:Y:S02]  /*2140*/  ELECT P0, URZ, PT ;  /* 0x0000000000ff782f */ /* 0x008fe40003800000 */
[----:B------:R-:W-:-:S04]  /*2150*/  UISETP.NE.AND UP0, UPT, UR4, 0x8, UPT ;  /* 0x000000080400788c */ /* 0x000fc8000bf05270 */
[----:B------:R-:W-:Y:S02]  /*2160*/  USEL UR5, URZ, 0x1, UP0 ;  /* 0x00000001ff057887 */ /* 0x000fe40008000000 */
[----:B------:R-:W-:-:S04]  /*2170*/  USEL UR15, UR4, URZ, UP0 ;  /* 0x000000ff040f7287 */ /* 0x000fc80008000000 */
[----:B------:R-:W-:Y:S01]  /*2180*/  ULEA UR4, UR15, UR14, 0x3 ;  /* 0x0000000e0f047291 */ /* 0x000fe2000f8e18ff */
[----:B------:R-:W-:-:S04]  /*2190*/  LOP3.LUT R12, R12, UR5, RZ, 0x3c, !PT ;  /* 0x000000050c0c7c12 */ /* 0x000fc8000f8e3cff */
[----:B--2---:R-:W-:-:S04]  /*21a0*/  SHF.L.U32 R0, R12, 0x1f, RZ ;  /* 0x0000001f0c007819 */ /* 0x004fc800000006ff */
[----:B------:R1:W2:Y:S01]  /*21b0*/  SYNCS.PHASECHK.TRANS64.TRYWAIT P1, [UR4+0x40], R0 ;  /* 0x00004000ff0075a7 */ /* 0x0002a20008021104 */
[----:B------:R-:W-:Y:S05]  /*21c0*/  @!P0 BRA `(.L_x_39) ;  /* 0x0000000000808947 */ /* 0x000fea0003800000 */
[----:B------:R-:W-:Y:S02]  /*21d0*/  ULEA UR8, UR6, UR30, 0xb ;  /* 0x0000001e06087291 */ /* 0x000fe4000f8e58ff */
[----:B------:R-:W-:Y:S02]  /*21e0*/  ULEA UR24, UR6, UR14, 0xe ;  /* 0x0000000e06187291 */ /* 0x000fe4000f8e70ff */
[----:B------:R-:W-:Y:S02]  /*21f0*/  UIADD3 UR4, UP1, UPT, UR40, 0x80, URZ ;  /* 0x0000008028047890 */ /* 0x000fe4000ff3e0ff */
[----:B------:R-:W-:Y:S02]  /*2200*/  USHF.L.U32 UR34, UR13, 0x6, URZ ;  /* 0x000000060d227899 */ /* 0x000fe400080006ff */
[----:B------:R-:W-:Y:S02]  /*2210*/  UIADD3 UR22, UP0, UPT, UR40, 0x180, URZ ;  /* 0x0000018028167890 */ /* 0x000fe4000ff1e0ff */
[----:B------:R-:W-:-:S02]  /*2220*/  ULEA UR8, UR8, UR14, 0x2 ;  /* 0x0000000e08087291 */ /* 0x000fc4000f8e10ff */
[----:B------:R-:W-:Y:S02]  /*2230*/  ULOP3.LUT UR33, UR7, 0xfefffff8, URZ, 0xc0, !UPT ;  /* 0xfefffff807217892 */ /* 0x000fe4000f8ec0ff */
[----:B------:R-:W-:Y:S02]  /*2240*/  UIADD3.X UR5, UPT, UPT, URZ, UR41, URZ, UP1, !UPT ;  /* 0x00000029ff057290 */ /* 0x000fe40008ffe4ff */
[----:B------:R-:W-:Y:S02]  /*2250*/  UIADD3 UR32, UPT, UPT, UR24, 0x6400, URZ ;  /* 0x0000640018207890 */ /* 0x000fe4000fffe0ff */
[----:B------:R-:W-:Y:S02]  /*2260*/  UIADD3 UR26, UPT, UPT, UR34, 0x20, URZ ;  /* 0x00000020221a7890 */ /* 0x000fe4000fffe0ff */
[----:B------:R-:W-:Y:S02]  /*2270*/  UIADD3 UR24, UPT, UPT, UR24, 0x8400, URZ ;  /* 0x0000840018187890 */ /* 0x000fe4000fffe0ff */
[----:B------:R-:W-:-:S02]  /*2280*/  UIADD3.X UR23, UPT, UPT, URZ, UR41, URZ, UP0, !UPT ;  /* 0x00000029ff177290 */ /* 0x000fc400087fe4ff */
        /* <DEDUP_REMOVED lines=11> */
[----:B------:R3:W-:Y:S01]  /*2340*/  UTMALDG.3D.2CTA [UR32], [UR4], desc[UR38] ;  /* 0x00002620040075b4 */ /* 0x0007e20008211000 */
[----:B------:R-:W-:Y:S01]  /*2350*/  UMOV UR11, UR19 ;  /* 0x00000013000b7c82 */ /* 0x000fe20008000000 */
[----:B------:R-:W-:Y:S01]  /*2360*/  UMOV UR12, UR36 ;  /* 0x00000024000c7c82 */ /* 0x000fe20008000000 */
[----:B------:R-:W-:Y:S01]  /*2370*/  UMOV UR9, UR33 ;  /* 0x0000002100097c82 */ /* 0x000fe20008000000 */
[----:B------:R-:W-:Y:S01]  /*2380*/  UMOV UR10, UR26 ;  /* 0x0000001a000a7c82 */ /* 0x000fe20008000000 */
[----:B------:R3:W-:Y:S01]  /*2390*/  UTMALDG.3D.2CTA [UR24], [UR4], desc[UR38] ;  /* 0x00002618040075b4 */ /* 0x0007e20008211000 */
[----:B------:R3:W-:Y:S01]  /*23a0*/  UTMALDG.3D.MULTICAST.2CTA [UR16], [UR22], UR21, desc[UR38] ;  /* 0x00002610160073b4 */ /* 0x0007e20008211815 */
[----:B------:R3:W-:Y:S02]  /*23b0*/  UTMALDG.3D.MULTICAST.2CTA [UR8], [UR22], UR21, desc[UR38] ;  /* 0x00002608160073b4 */ /* 0x0007e40008211815 */
[----:B---3--:R-:W-:Y:S01]  /*23c0*/  NOP ;  /* 0x0000000000007918 */ /* 0x008fe20000000000 */
.L_x_39:
[----:B------:R-:W-:Y:S05]  /*23d0*/  BSYNC.RECONVERGENT B0 ;  /* 0x0000000000007941 */ /* 0x000fea0003800200 */
.L_x_38:
[----:B------:R-:W-:Y:S01]  /*23e0*/  UIADD3 UR13, UPT, UPT, UR13, 0x1, URZ ;  /* 0x000000010d0d7890 */ /* 0x000fe2000fffe0ff */
[----:B------:R-:W-:-:S03]  /*23f0*/  UMOV UR6, UR15 ;  /* 0x0000000f00067c82 */ /* 0x000fc60008000000 */
[----:B------:R-:W-:-:S09]  /*2400*/  UISETP.NE.AND UP0, UPT, UR13, UR37, UPT ;  /* 0x000000250d00728c */ /* 0x000fd2000bf05270 */
[----:B------:R-:W-:Y:S05]  /*2410*/  BRA.U UP0, `(.L_x_40) ;  /* 0xfffffffd00047547 */ /* 0x000fea000b83ffff */
.L_x_32:
[C---:B------:R-:W-:Y:S01]  /*2420*/  LEA R3, R11.reuse, UR14, 0x3 ;  /* 0x0000000e0b037c11 */ /* 0x040fe2000f8e18ff */
[----:B------:R-:W-:Y:S01]  /*2430*/  NOP ;  /* 0x0000000000007918 */ /* 0x000fe20000000000 */
[----:B-12---:R-:W-:Y:S02]  /*2440*/  SHF.L.U32 R0, R10, 0x1f, RZ ;  /* 0x0000001f0a007819 */ /* 0x006fe400000006ff */
[----:B------:R-:W-:Y:S02]  /*2450*/  LEA R5, R11, UR14, 0x4 ;  /* 0x0000000e0b057c11 */ /* 0x000fe4000f8e20ff */
[----:B---3--:R-:W1:Y:S02]  /*2460*/  SYNCS.PHASECHK.TRANS64.TRYWAIT P0, [R3+URZ+0xc0], R0 ;  /* 0x0000c000030075a7 */ /* 0x008e6400080011ff */
[----:B-1----:R-:W-:Y:S05]  /*2470*/  @!P0 BRA `(.L_x_41) ;  /* 0x0000005c00688947 */ /* 0x002fea0003800000 */
.L_x_142:
[----:B------:R-:W2:Y:S01]  /*2480*/  LDS.128 R4, [R5+0x150] ;  /* 0x0001500005047984 */ /* 0x000ea20000000c00 */
[----:B------:R-:W-:Y:S01]  /*2490*/  UISETP.GE.AND UP0, UPT, UR42, 0x1, UPT ;  /* 0x000000012a00788c */ /* 0x000fe2000bf06270 */
[----:B------:R-:W-:Y:S01]  /*24a0*/  @!PT LDS RZ, [RZ] ;  /* 0x00000000fffff984 */ /* 0x000fe20000000800 */
[----:B------:R-:W-:Y:S01]  /*24b0*/  @!PT LDS RZ, [RZ] ;  /* 0x00000000fffff984 */ /* 0x000fe20000000800 */
[----:B------:R-:W-:Y:S01]  /*24c0*/  @!PT LDS RZ, [RZ] ;  /* 0x00000000fffff984 */ /* 0x000fe20000000800 */
[----:B------:R-:W-:Y:S01]  /*24d0*/  @!PT LDS RZ, [RZ] ;  /* 0x00000000fffff984 */ /* 0x000fe20000000800 */
[----:B------:R3:W-:Y:S06]  /*24e0*/  MEMBAR.ALL.CTA ;  /* 0x0000000000007992 */ /* 0x0007ec0000008000 */
[----:B---3--:R-:W3:Y:S01]  /*24f0*/  FENCE.VIEW.ASYNC.S ;  /* 0x00000000000073c6 */ /* 0x008ee20000000000 */
[----:B--2---:R-:W-:-:S13]  /*2500*/  LOP3.LUT P0, RZ, R6, 0x1, RZ, 0xc0, !PT ;  /* 0x0000000106ff7812 */ /* 0x004fda000780c0ff */
[----:B---3--:R-:W-:Y:S01]  /*2510*/  VOTEU.ANY UP1, P0 ;  /* 0x0000000000ff7886 */ /* 0x008fe20000020100 */
[----:B------:R-:W-:-:S13]  /*2520*/  PLOP3.LUT P0, PT, PT, PT, UP1, 0x80, 0x8 ;  /* 0x000000000008781c */ /* 0x000fda0003f0f018 */
[----:B-1----:R-:W-:Y:S02]  /*2530*/  @P0 LOP3.LUT R0, R5, 0xffff, RZ, 0xc0, !PT ;  /* 0x0000ffff05000812 */ /* 0x002fe400078ec0ff */
[----:B----4-:R-:W-:Y:S02]  /*2540*/  @P0 MOV R2, R4 ;  /* 0x0000000400020202 */ /* 0x010fe40000000f00 */
[----:B------:R-:W-:Y:S01]  /*2550*/  @P0 R2UR UR5, R0 ;  /* 0x00000000000502ca */ /* 0x000fe200000e0000 */
[----:B------:R-:W-:Y:S01]  /*2560*/  VIADD R0, R3, 0xd0 ;  /* 0x000000d003007836 */ /* 0x000fe20000000000 */
[----:B------:R-:W-:Y:S02]  /*2570*/  @P0 SHF.R.U32.HI R4, RZ, 0x10, R5 ;  /* 0x00000010ff040819 */ /* 0x000fe40000011605 */
[----:B------:R-:W-:Y:S02]  /*2580*/  @P0 R2UR UR6, R2 ;  /* 0x00000000020602ca */ /* 0x000fe400000e0000 */
[----:B------:R-:W-:-:S02]  /*2590*/  PRMT R0, RZ, 0x654, R0 ;  /* 0x00000654ff007816 */ /* 0x000fc40000000000 */
[----:B------:R-:W-:Y:S02]  /*25a0*/  @P0 R2UR UR4, R4 ;  /* 0x00000000040402ca */ /* 0x000fe400000e0000 */
[----:B------:R1:W-:Y:S03]  /*25b0*/  SYNCS.ARRIVE.TRANS64.RED.A1T0 RZ, [R0+URZ], RZ ;  /* 0x000000ff00ff79a7 */ /* 0x0003e600081004ff */
[----:B------:R-:W-:-:S04]  /*25c0*/  @UP1 UMOV UR44, UR5 ;  /* 0x00000005002c1c82 */ /* 0x000fc80008000000 */
[----:B------:R-:W-:-:S04]  /*25d0*/  @UP1 UMOV UR45, UR6 ;  /* 0x00000006002d1c82 */ /* 0x000fc80008000000 */
[----:B------:R-:W-:Y:S01]  /*25e0*/  @UP1 UMOV UR36, UR4 ;  /* 0x0000000400241c82 */ /* 0x000fe20008000000 */
[----:B------:R-:W-:Y:S05]  /*25f0*/  BRA.U !UP0, `(.L_x_42) ;  /* 0x0000000108d47547 */ /* 0x000fea000b800000 */
[----:B------:R-:W2:Y:S01]  /*2600*/  LDCU.128 UR16, c[0x0][0xb10] ;  /* 0x00016200ff1077ac */ /* 0x000ea20008000c00 */
[----:B------:R-:W3:Y:S01]  /*2610*/  LDCU UR23, c[0x0][0xb20] ;  /* 0x00016400ff1777ac */ /* 0x000ee20008000800 */
[----:B------:R-:W4:Y:S01]  /*2620*/  LDCU UR22, c[0x0][0xb0c] ;  /* 0x00016180ff1677ac */ /* 0x000f220008000800 */
[----:B------:R-:W1:Y:S01]  /*2630*/  LDCU.64 UR8, c[0x0][0xb28] ;  /* 0x00016500ff0877ac */ /* 0x000e620008000a00 */
[----:B------:R-:W-:Y:S02]  /*2640*/  UISETP.NE.AND UP3, UPT, UR42, 0x1, UPT ;  /* 0x000000012a00788c */ /* 0x000fe4000bf65270 */
[----:B--2---:R-:W-:Y:S02]  /*2650*/  UIMAD.WIDE.U32 UR6, UR46, UR19, URZ ;  /* 0x000000132e0672a5 */ /* 0x004fe4000f8e00ff */
[----:B------:R-:W-:Y:S02]  /*2660*/  UIMAD.WIDE.U32 UR4, UR47, UR16, URZ ;  /* 0x000000102f0472a5 */ /* 0x000fe4000f8e00ff */
[----:B------:R-:W-:-:S02]  /*2670*/  UISETP.NE.AND UP0, UPT, UR18, 0x1, UPT ;  /* 0x000000011200788c */ /* 0x000fc4000bf05270 */
[----:B------:R-:W-:Y:S01]  /*2680*/  UIMAD.WIDE.U32 UR20, UR44, UR19, URZ ;  /* 0x000000132c1472a5 */ /* 0x000fe2000f8e00ff */
[----:B------:R-:W-:Y:S02]  /*2690*/  UMOV UR6, UR7 ;  /* 0x0000000700067c82 */ /* 0x000fe40008000000 */
[----:B------:R-:W-:Y:S01]  /*26a0*/  UMOV UR4, UR5 ;  /* 0x0000000500047c82 */ /* 0x000fe20008000000 */
[----:B---3--:R-:W-:Y:S02]  /*26b0*/  USHF.R.U32.HI UR6, URZ, UR23, UR6 ;  /* 0x00000017ff067299 */ /* 0x008fe40008011606 */
[----:B----4-:R-:W-:Y:S02]  /*26c0*/  UISETP.NE.AND UP2, UPT, UR22, 0x1, UPT ;  /* 0x000000011600788c */ /* 0x010fe4000bf45270 */
[----:B------:R-:W-:Y:S02]  /*26d0*/  USHF.R.U32.HI UR4, URZ, UR17, UR4 ;  /* 0x00000011ff047299 */ /* 0x000fe40008011604 */
[----:B------:R-:W-:-:S02]  /*26e0*/  USEL UR5, UR46, UR6, !UP0 ;  /* 0x000000062e057287 */ /* 0x000fc4000c000000 */
[----:B------:R-:W-:Y:S02]  /*26f0*/  USEL UR6, UR47, UR4, !UP2 ;  /* 0x000000042f067287 */ /* 0x000fe4000d000000 */
[----:B-1----:R-:W-:Y:S01]  /*2700*/  UIMAD.WIDE.U32 UR10, UR5, UR8, URZ ;  /* 0x00000008050a72a5 */ /* 0x002fe2000f8e00ff */
[----:B------:R-:W-:Y:S01]  /*2710*/  UMOV UR4, UR21 ;  /* 0x0000001500047c82 */ /* 0x000fe20008000000 */
[----:B------:R-:W-:Y:S02]  /*2720*/  UIMAD.WIDE.U32 UR12, UR45, UR16, URZ ;  /* 0x000000102d0c72a5 */ /* 0x000fe4000f8e00ff */
[----:B------:R-:W-:-:S03]  /*2730*/  UIMAD.WIDE.U32 UR20, UR6, UR8, URZ ;  /* 0x00000008061472a5 */ /* 0x000fc6000f8e00ff */
[----:B------:R-:W-:Y:S01]  /*2740*/  UMOV UR10, UR11 ;  /* 0x0000000b000a7c82 */ /* 0x000fe20008000000 */
[----:B------:R-:W-:Y:S02]  /*2750*/  USHF.R.U32.HI UR4, URZ, UR23, UR4 ;  /* 0x00000017ff047299 */ /* 0x000fe40008011604 */
[----:B------:R-:W-:Y:S01]  /*2760*/  @UP3 USHF.R.U32.HI UR5, URZ, UR9, UR10 ;  /* 0x00000009ff053299 */ /* 0x000fe2000801160a */
[----:B------:R-:W-:Y:S01]  /*2770*/  UMOV UR12, UR13 ;  /* 0x0000000d000c7c82 */ /* 0x000fe20008000000 */
[----:B------:R-:W-:Y:S01]  /*2780*/  UMOV UR20, UR21 ;  /* 0x0000001500147c82 */ /* 0x000fe20008000000 */
[----:B------:R-:W-:Y:S02]  /*2790*/  USHF.R.U32.HI UR17, URZ, UR17, UR12 ;  /* 0x00000011ff117299 */ /* 0x000fe4000801160c */
[----:B------:R-:W-:Y:S02]  /*27a0*/  USEL UR4, UR44, UR4, !UP0 ;  /* 0x000000042c047287 */ /* 0x000fe4000c000000 */
[----:B------:R-:W-:-:S02]  /*27b0*/  @UP3 USHF.R.U32.HI UR6, URZ, UR9, UR20 ;  /* 0x00000009ff063299 */ /* 0x000fc40008011614 */
[----:B------:R-:W-:Y:S02]  /*27c0*/  UIMAD UR7, UR42, UR5, URZ ;  /* 0x000000052a0772a4 */ /* 0x000fe4000f8e02ff */
[----:B------:R-:W-:Y:S02]  /*27d0*/  USEL UR5, UR45, UR17, !UP2 ;  /* 0x000000112d057287 */ /* 0x000fe4000d000000 */
[----:B------:R-:W-:Y:S02]  /*27e0*/  UIMAD UR10, UR42, UR6, URZ ;  /* 0x000000062a0a72a4 */ /* 0x000fe4000f8e02ff */
[----:B------:R-:W-:Y:S02]  /*27f0*/  UISETP.GE.AND UP0, UPT, UR4, UR7, UPT ;  /* 0x000000070400728c */ /* 0x000fe4000bf06270 */
[----:B------:R-:W-:Y:S02]  /*2800*/  UIMAD.WIDE.U32 UR12, UR4, UR8, URZ ;  /* 0x00000008040c72a5 */ /* 0x000fe4000f8e00ff */
[----:B------:R-:W-:-:S02]  /*2810*/  UISETP.GE.OR UP0, UPT, UR5, UR10, UP0 ;  /* 0x0000000a0500728c */ /* 0x000fc40008706670 */
[----:B------:R-:W-:Y:S02]  /*2820*/  UIMAD.WIDE.U32 UR10, UR5, UR8, URZ ;  /* 0x00000008050a72a5 */ /* 0x000fe4000f8e00ff */
[----:B------:R-:W-:Y:S01]  /*2830*/  UIADD3 UR12, UPT, UPT, -UR4, URZ, URZ ;  /* 0x000000ff040c7290 */ /* 0x000fe2000fffe1ff */
[----:B------:R-:W-:Y:S01]  /*2840*/  UMOV UR8, UR13 ;  /* 0x0000000d00087c82 */ /* 0x000fe20008000000 */
[----:B------:R-:W-:Y:S02]  /*2850*/  UIADD3 UR10, UPT, UPT, -UR5, URZ, URZ ;  /* 0x000000ff050a7290 */ /* 0x000fe4000fffe1ff */
        /* <DEDUP_REMOVED lines=15> */
.L_x_42:
[----:B------:R-:W2:Y:S02]  /*2950*/  LDCU UR4, c[0x0][0xb30] ;  /* 0x00016600ff0477ac */ /* 0x000ea40008000800 */
[----:B--2---:R-:W-:-:S09]  /*2960*/  UISETP.NE.AND UP0, UPT, UR4, 0x1, UPT ;  /* 0x000000010400788c */ /* 0x004fd2000bf05270 */
[----:B------:R-:W-:Y:S05]  /*2970*/  BRA.U UP0, `(.L_x_43) ;  /* 0x0000000100447547 */ /* 0x000fea000b800000 */
[----:B------:R-:W2:Y:S01]  /*2980*/  LDCU.128 UR8, c[0x0][0xb10] ;  /* 0x00016200ff0877ac */ /* 0x000ea20008000c00 */
[----:B------:R-:W3:Y:S01]  /*2990*/  LDCU UR12, c[0x0][0xb0c] ;  /* 0x00016180ff0c77ac */ /* 0x000ee20008000800 */
[----:B------:R-:W4:Y:S01]  /*29a0*/  LDCU UR13, c[0x0][0xb20] ;  /* 0x00016400ff0d77ac */ /* 0x000f220008000800 */
[----:B--2---:R-:W-:Y:S02]  /*29b0*/  UIMAD.WIDE.U32 UR6, UR45, UR8, URZ ;  /* 0x000000082d0672a5 */ /* 0x004fe4000f8e00ff */
[----:B------:R-:W-:Y:S02]  /*29c0*/  UIMAD.WIDE.U32 UR4, UR44, UR11, URZ ;  /* 0x0000000b2c0472a5 */ /* 0x000fe4000f8e00ff */
[----:B---3--:R-:W-:Y:S02]  /*29d0*/  UISETP.NE.AND UP2, UPT, UR12, 0x1, UPT ;  /* 0x000000010c00788c */ /* 0x008fe4000bf45270 */
[----:B------:R-:W-:Y:S01]  /*29e0*/  UISETP.NE.AND UP0, UPT, UR10, 0x1, UPT ;  /* 0x000000010a00788c */ /* 0x000fe2000bf05270 */
[----:B------:R-:W-:-:S02]  /*29f0*/  UMOV UR6, UR7 ;  /* 0x0000000700067c82 */ /* 0x000fc40008000000 */
[----:B------:R-:W-:Y:S01]  /*2a00*/  UMOV UR4, UR5 ;  /* 0x0000000500047c82 */ /* 0x000fe20008000000 */
[----:B------:R-:W-:Y:S02]  /*2a10*/  USHF.R.U32.HI UR9, URZ, UR9, UR6 ;  /* 0x00000009ff097299 */ /* 0x000fe40008011606 */
[----:B----4-:R-:W-:Y:S02]  /*2a20*/  USHF.R.U32.HI UR4, URZ, UR13, UR4 ;  /* 0x0000000dff047299 */ /* 0x010fe40008011604 */
[----:B------:R-:W-:Y:S02]  /*2a30*/  USEL UR5, UR45, UR9, !UP2 ;  /* 0x000000092d057287 */ /* 0x000fe4000d000000 */
[----:B------:R-:W-:-:S04]  /*2a40*/  USEL UR4, UR44, UR4, !UP0 ;  /* 0x000000042c047287 */ /* 0x000fc8000c000000 */
[----:B------:R-:W-:Y:S02]  /*2a50*/  UIADD3 UR6, UPT, UPT, UR5, -UR4, URZ ;  /* 0x8000000405067290 */ /* 0x000fe4000fffe0ff */
[----:B------:R-:W-:Y:S02]  /*2a60*/  UIADD3 UR4, UPT, UPT, -UR5, UR4, URZ ;  /* 0x0000000405047290 */ /* 0x000fe4000fffe1ff */
[----:B------:R-:W-:Y:S02]  /*2a70*/  UIMAD UR44, UR6, UR10, UR44 ;  /* 0x0000000a062c72a4 */ /* 0x000fe4000f8e022c */
[----:B------:R-:W-:-:S12]  /*2a80*/  UIMAD UR45, UR4, UR12, UR45 ;  /* 0x0000000c042d72a4 */ /* 0x000fd8000f8e022d */
.L_x_43:
[----:B------:R-:W-:Y:S01]  /*2a90*/  VIADD R11, R11, 0x1 ;  /* 0x000000010b0b7836 */ /* 0x000fe20000000000 */
[----:B------:R-:W-:Y:S02]  /*2aa0*/  R2UR UR5, R66 ;  /* 0x00000000420572ca */ /* 0x000fe400000e0000 */
[----:B------:R-:W-:Y:S02]  /*2ab0*/  R2UR UR4, R65 ;  /* 0x00000000410472ca */ /* 0x000fe400000e0000 */
[C---:B------:R-:W-:Y:S02]  /*2ac0*/  ISETP.NE.AND P0, PT, R11.reuse, 0x2, PT ;  /* 0x000000020b00780c */ /* 0x040fe40003f05270 */
[----:B------:R-:W-:Y:S02]  /*2ad0*/  PLOP3.LUT P1, PT, PT, PT, PT, 0x80, 0x8 ;  /* 0x000000000008781c */ /* 0x000fe40003f2f070 */
[----:B------:R-:W-:Y:S02]  /*2ae0*/  SEL R3, RZ, 0x1, P0 ;  /* 0x00000001ff037807 */ /* 0x000fe40000000000 */
[----:B------:R-:W-:-:S02]  /*2af0*/  SEL R11, R11, RZ, P0 ;  /* 0x000000ff0b0b7207 */ /* 0x000fc40000000000 */
[----:B------:R-:W-:Y:S01]  /*2b00*/  LOP3.LUT R10, R10, R3, RZ, 0x3c, !PT ;  /* 0x000000030a0a7212 */ /* 0x000fe200078e3cff */
[----:B------:R-:W-:Y:S02]  /*2b10*/  UIADD3 UR27, UPT, UPT, UR45, UR5, URZ ;  /* 0x000000052d1b7290 */ /* 0x000fe4000fffe0ff */
[----:B------:R-:W-:Y:S01]  /*2b20*/  UIADD3 UR26, UPT, UPT, UR44, UR4, URZ ;  /* 0x000000042c1a7290 */ /* 0x000fe2000fffe0ff */
[----:B------:R-:W-:Y:S11]  /*2b30*/  BRA.U UP1, `(.L_x_44) ;  /* 0xffffffed01b07547 */ /* 0x000ff6000b83ffff */
[----:B------:R-:W-:Y:S01]  /*2b40*/  UIADD3 UR14, UPT, UPT, UR14, 0x40, URZ ;  /* 0x000000400e0e7890 */ /* 0x000fe2000fffe0ff */
[----:B------:R-:W-:-:S03]  /*2b50*/  SHF.L.U32 R3, R12, 0x1f, RZ ;  /* 0x0000001f0c037819 */ /* 0x000fc600000006ff */
[----:B------:R-:W-:-:S09]  /*2b60*/  ULEA UR4, UR15, UR14, 0x3 ;  /* 0x0000000e0f047291 */ /* 0x000fd2000f8e18ff */
[----:B------:R-:W2:Y:S02]  /*2b70*/  SYNCS.PHASECHK.TRANS64.TRYWAIT P0, [UR4], R3 ;  /* 0x00000003ff0075a7 */ /* 0x000ea40008001104 */
[----:B--2---:R-:W-:Y:S05]  /*2b80*/  @!P0 BRA `(.L_x_45) ;  /* 0x0000005400b88947 */ /* 0x004fea0003800000 */
.L_x_144:
[----:B------:R-:W-:-:S04]  /*2b90*/  UIADD3 UR4, UPT, UPT, UR15, 0x1, URZ ;  /* 0x000000010f047890 */ /* 0x000fc8000fffe0ff */
[----:B------:R-:W-:-:S04]  /*2ba0*/  UISETP.NE.AND UP0, UPT, UR4, 0x8, UPT ;  /* 0x000000080400788c */ /* 0x000fc8000bf05270 */
[----:B------:R-:W-:Y:S02]  /*2bb0*/  USEL UR6, URZ, 0x1, UP0 ;  /* 0x00000001ff067887 */ /* 0x000fe40008000000 */
[----:B------:R-:W-:-:S04]  /*2bc0*/  USEL UR4, UR4, URZ, UP0 ;  /* 0x000000ff04047287 */ /* 0x000fc80008000000 */
[----:B------:R-:W-:Y:S01]  /*2bd0*/  ULEA UR5, UR4, UR14, 0x3 ;  /* 0x0000000e04057291 */ /* 0x000fe2000f8e18ff */
[----:B------:R-:W-:-:S04]  /*2be0*/  LOP3.LUT R2, R12, UR6, RZ, 0x3c, !PT ;  /* 0x000000060c027c12 */ /* 0x000fc8000f8e3cff */
[----:B-1----:R-:W-:-:S04]  /*2bf0*/  SHF.L.U32 R3, R2, 0x1f, RZ ;  /* 0x0000001f02037819 */ /* 0x002fc800000006ff */
[----:B------:R-:W1:Y:S02]  /*2c00*/  SYNCS.PHASECHK.TRANS64.TRYWAIT P0, [UR5], R3 ;  /* 0x00000003ff0075a7 */ /* 0x000e640008001105 */
[----:B-1----:R-:W-:Y:S05]  /*2c10*/  @!P0 BRA `(.L_x_46) ;  /* 0x0000005400ac8947 */ /* 0x002fea0003800000 */
.L_x_146:
        /* <DEDUP_REMOVED lines=9> */
.L_x_148:
        /* <DEDUP_REMOVED lines=9> */
.L_x_150:
        /* <DEDUP_REMOVED lines=9> */
.L_x_152:
        /* <DEDUP_REMOVED lines=9> */
.L_x_154:
        /* <DEDUP_REMOVED lines=9> */
.L_x_156:
[----:B------:R-:W-:-:S04]  /*2ef0*/  UIADD3 UR4, UPT, UPT, UR4, 0x1, URZ ;  /* 0x0000000104047890 */ /* 0x000fc8000fffe0ff */
[----:B------:R-:W-:-:S04]  /*2f00*/  UISETP.NE.AND UP0, UPT, UR4, 0x8, UPT ;  /* 0x000000080400788c */ /* 0x000fc8000bf05270 */
[----:B------:R-:W-:Y:S02]  /*2f10*/  USEL UR5, URZ, 0x1, UP0 ;  /* 0x00000001ff057887 */ /* 0x000fe40008000000 */
[----:B------:R-:W-:-:S04]  /*2f20*/  USEL UR4, UR4, URZ, UP0 ;  /* 0x000000ff04047287 */ /* 0x000fc80008000000 */
[----:B------:R-:W-:Y:S01]  /*2f30*/  ULEA UR4, UR4, UR14, 0x3 ;  /* 0x0000000e04047291 */ /* 0x000fe2000f8e18ff */
[----:B-1----:R-:W-:-:S04]  /*2f40*/  LOP3.LUT R3, R2, UR5, RZ, 0x3c, !PT ;  /* 0x0000000502037c12 */ /* 0x002fc8000f8e3cff */
[----:B------:R-:W-:Y:S01]  /*2f50*/  SHF.L.U32 R3, R3, 0x1f, RZ ;  /* 0x0000001f03037819 */ /* 0x000fe200000006ff */
[----:B------:R-:W-:-:S07]  /*2f60*/  IMAD.U32 R0, RZ, RZ, UR4 ;  /* 0x00000004ff007e24 */ /* 0x000fce000f8e00ff */
.L_x_52:
[----:B-1----:R1:W2:Y:S02]  /*2f70*/  SYNCS.PHASECHK.TRANS64.TRYWAIT P0, [R0+URZ], R3 ;  /* 0x00000003000075a7 */ /* 0x0022a400080011ff */
[----:B--2---:R-:W-:Y:S05]  /*2f80*/  @!P0 NANOSLEEP.SYNCS 0x989680 ;  /* 0x009896800000895d */ /* 0x004fea0003900000 */
[----:B------:R-:W2:Y:S02]  /*2f90*/  @!P0 SYNCS.PHASECHK.TRANS64 P0, [R0+URZ], R3 ;  /* 0x00000003000085a7 */ /* 0x000ea400080010ff */
[----:B--2---:R-:W-:Y:S05]  /*2fa0*/  @P0 EXIT ;  /* 0x000000000000094d */ /* 0x004fea0003800000 */
[----:B------:R-:W-:Y:S05]  /*2fb0*/  BRA `(.L_x_52) ;  /* 0xfffffffc00ec7947 */ /* 0x000fea000383ffff */
.L_x_22:
[----:B------:R-:W-:-:S04]  /*2fc0*/  UISETP.NE.AND UP0, UPT, UR53, URZ, UPT ;  /* 0x000000ff3500728c */ /* 0x000fc8000bf05270 */
[----:B------:R-:W-:-:S09]  /*2fd0*/  UISETP.NE.OR UP0, UPT, UR20, 0x1, UP0 ;  /* 0x000000011400788c */ /* 0x000fd20008705670 */
[----:B------:R-:W-:Y:S05]  /*2fe0*/  BRA.U UP0, `(.L_x_53) ;  /* 0x0000000500487547 */ /* 0x000fea000b800000 */
[----:B------:R-:W-:Y:S01]  /*2ff0*/  ISETP.GE.U32.AND P2, PT, R3, 0x4, PT ;  /* 0x000000040300780c */ /* 0x000fe20003f46070 */
[----:B------:R-:W-:Y:S01]  /*3000*/  IMAD.MOV.U32 R12, RZ, RZ, 0x1 ;  /* 0x00000001ff0c7424 */ /* 0x000fe200078e00ff */
[----:B------:R-:W-:Y:S02]  /*3010*/  CS2R R10, SRZ ;  /* 0x00000000000a7805 */ /* 0x000fe4000001ff00 */
[----:B------:R-:W-:Y:S01]  /*3020*/  CS2R R8, SRZ ;  /* 0x0000000000087805 */ /* 0x000fe2000001ff00 */
[----:B------:R-:W-:Y:S01]  /*3030*/  UMOV UR6, 0x400 ;  /* 0x0000040000067882 */ /* 0x000fe20000000000 */
[----:B------:R-:W-:Y:S01]  /*3040*/  UMOV UR5, URZ ;  /* 0x000000ff00057c82 */ /* 0x000fe20008000000 */
[----:B------:R-:W-:-:S12]  /*3050*/  ULEA UR6, UR53, UR6, 0x18 ;  /* 0x0000000635067291 */ /* 0x000fd8000f8ec0ff */
.L_x_57:
[----:B------:R-:W-:Y:S02]  /*3060*/  LEA R0, R8, UR6, 0x3 ;  /* 0x0000000608007c11 */ /* 0x000fe4000f8e18ff */
[----:B------:R-:W-:-:S03]  /*3070*/  SHF.L.U32 R5, R9, 0x1f, RZ ;  /* 0x0000001f09057819 */ /* 0x000fc600000006ff */
[----:B------:R-:W-:Y:S01]  /*3080*/  VIADD R4, R0, 0x130 ;  /* 0x0000013000047836 */ /* 0x000fe20000000000 */
[----:B------:R-:W2:Y:S02]  /*3090*/  SYNCS.PHASECHK.TRANS64.TRYWAIT P0, [R0+URZ+0x120], R5 ;  /* 0x00012005000075a7 */ /* 0x000ea400080011ff */
[----:B--2---:R-:W-:Y:S05]  /*30a0*/  @!P0 BRA `(.L_x_54) ;  /* 0x0000005400188947 */ /* 0x004fea0003800000 */
.L_x_157:
[----:B------:R-:W-:Y:S01]  /*30b0*/  ULEA UR4, UR5, UR6, 0x3 ;  /* 0x0000000605047291 */ /* 0x000fe2000f8e18ff */
[----:B------:R-:W-:Y:S01]  /*30c0*/  PRMT R4, RZ, 0x654, R4 ;  /* 0x00000654ff047816 */ /* 0x000fe20000000004 */
[----:B--2---:R-:W-:Y:S01]  /*30d0*/  @!P2 IMAD.MOV.U32 R5, RZ, RZ, 0x10 ;  /* 0x00000010ff05a424 */ /* 0x004fe200078e00ff */
[----:B------:R-:W-:Y:S01]  /*30e0*/  SHF.L.U32 R7, R12, 0x1f, RZ ;  /* 0x0000001f0c077819 */ /* 0x000fe200000006ff */
[----:B------:R-:W-:Y:S01]  /*30f0*/  UIADD3 UR7, UPT, UPT, UR4, 0xc0, URZ ;  /* 0x000000c004077890 */ /* 0x000fe2000fffe0ff */
[----:B------:R2:W-:Y:S05]  /*3100*/  SYNCS.ARRIVE.TRANS64.RED.A1T0 RZ, [R4+URZ], RZ ;  /* 0x000000ff04ff79a7 */ /* 0x0005ea00081004ff */
[----:B------:R-:W-:Y:S01]  /*3110*/  IMAD.U32 R0, RZ, RZ, UR7 ;  /* 0x00000007ff007e24 */ /* 0x000fe2000f8e00ff */
[----:B------:R-:W3:Y:S04]  /*3120*/  SYNCS.PHASECHK.TRANS64.TRYWAIT P0, [UR4+0xd0], R7 ;  /* 0x0000d007ff0075a7 */ /* 0x000ee80008001104 */
[----:B------:R-:W-:Y:S01]  /*3130*/  PRMT R13, R3, 0x654, R0 ;  /* 0x00000654030d7816 */ /* 0x000fe20000000000 */
[----:B--23--:R-:W-:Y:S06]  /*3140*/  @!P0 BRA `(.L_x_55) ;  /* 0x0000005400048947 */ /* 0x00cfec0003800000 */
.L_x_159:
[----:B------:R-:W-:Y:S01]  /*3150*/  ULEA UR8, UR5, UR6, 0x4 ;  /* 0x0000000605087291 */ /* 0x000fe2000f8e20ff */
[----:B------:R-:W-:Y:S01]  /*3160*/  SEL R2, R13, R2, !P2 ;  /* 0x000000020d027207 */ /* 0x000fe20005000000 */
[----:B------:R-:W-:Y:S01]  /*3170*/  UIADD3 UR9, UPT, UPT, UR4, 0xc0, URZ ;  /* 0x000000c004097890 */ /* 0x000fe2000fffe0ff */
[----:B--2---:R-:W-:Y:S01]  /*3180*/  LEA R0, R11, UR6, 0x3 ;  /* 0x000000060b007c11 */ /* 0x004fe2000f8e18ff */
[----:B------:R-:W-:Y:S01]  /*3190*/  UIADD3 UR8, UPT, UPT, UR8, 0x150, URZ ;  /* 0x0000015008087890 */ /* 0x000fe2000fffe0ff */
[----:B------:R2:W-:Y:S01]  /*31a0*/  @!P2 SYNCS.ARRIVE.TRANS64.RED RZ, [R2+URZ], R5 ;  /* 0x0000000502ffa9a7 */ /* 0x0005e200080004ff */
[----:B------:R-:W-:Y:S01]  /*31b0*/  UIADD3 UR4, UPT, UPT, UR5, 0x1, URZ ;  /* 0x0000000105047890 */ /* 0x000fe2000fffe0ff */
[----:B------:R-:W-:-:S03]  /*31c0*/  VIADD R8, R8, 0x1 ;  /* 0x0000000108087836 */ /* 0x000fc60000000000 */
[----:B------:R-:W-:Y:S02]  /*31d0*/  UISETP.NE.AND UP0, UPT, UR4, 0x2, UPT ;  /* 0x000000020400788c */ /* 0x000fe4000bf05270 */
[----:B------:R-:W-:Y:S01]  /*31e0*/  ISETP.NE.AND P0, PT, R8, 0x2, PT ;  /* 0x000000020800780c */ /* 0x000fe20003f05270 */
[----:B------:R-:W-:Y:S06]  /*31f0*/  UGETNEXTWORKID.BROADCAST [UR8], [UR9] ;  /* 0x00000000080073ca */ /* 0x000fec0008000100 */
[----:B------:R-:W-:Y:S02]  /*3200*/  USEL UR7, URZ, 0x1, UP0 ;  /* 0x00000001ff077887 */ /* 0x000fe40008000000 */
[----:B------:R-:W-:-:S04]  /*3210*/  USEL UR5, UR4, URZ, UP0 ;  /* 0x000000ff04057287 */ /* 0x000fc80008000000 */
[----:B------:R-:W-:Y:S02]  /*3220*/  LOP3.LUT R12, R12, UR7, RZ, 0x3c, !PT ;  /* 0x000000070c0c7c12 */ /* 0x000fe4000f8e3cff */
[----:B--2---:R-:W-:-:S04]  /*3230*/  SHF.L.U32 R5, R10, 0x1f, RZ ;  /* 0x0000001f0a057819 */ /* 0x004fc800000006ff */
[----:B------:R-:W2:Y:S02]  /*3240*/  SYNCS.PHASECHK.TRANS64.TRYWAIT P1, [R0+URZ+0xc0], R5 ;  /* 0x0000c005000075a7 */ /* 0x000ea400080211ff */
[----:B--2---:R-:W-:Y:S05]  /*3250*/  @!P1 BRA `(.L_x_56) ;  /* 0x0000005000d89947 */ /* 0x004fea0003800000 */
.L_x_160:
[C---:B------:R-:W-:Y:S01]  /*3260*/  LEA R4, R11.reuse, UR6, 0x4 ;  /* 0x000000060b047c11 */ /* 0x040fe2000f8e20ff */
[----:B--2---:R-:W-:Y:S01]  /*3270*/  VIADD R0, R0, 0xd0 ;  /* 0x000000d000007836 */ /* 0x004fe20000000000 */
[----:B------:R-:W-:Y:S01]  /*3280*/  SEL R8, R8, RZ, P0 ;  /* 0x000000ff08087207 */ /* 0x000fe20000000000 */
[----:B------:R-:W-:-:S03]  /*3290*/  VIADD R11, R11, 0x1 ;  /* 0x000000010b0b7836 */ /* 0x000fc60000000000 */
[----:B------:R-:W2:Y:S01]  /*32a0*/  LDS.128 R4, [R4+0x150] ;  /* 0x0001500004047984 */ /* 0x000ea20000000c00 */
[----:B------:R-:W-:Y:S02]  /*32b0*/  PRMT R0, RZ, 0x654, R0 ;  /* 0x00000654ff007816 */ /* 0x000fe40000000000 */
[C---:B------:R-:W-:Y:S01]  /*32c0*/  ISETP.NE.AND P1, PT, R11.reuse, 0x2, PT ;  /* 0x000000020b00780c */ /* 0x040fe20003f25270 */
[----:B------:R-:W-:Y:S01]  /*32d0*/  @!PT LDS RZ, [RZ] ;  /* 0x00000000fffff984 */ /* 0x000fe20000000800 */
[----:B------:R-:W-:Y:S01]  /*32e0*/  @!PT LDS RZ, [RZ] ;  /* 0x00000000fffff984 */ /* 0x000fe20000000800 */
[----:B------:R-:W-:Y:S01]  /*32f0*/  @!PT LDS RZ, [RZ] ;  /* 0x00000000fffff984 */ /* 0x000fe20000000800 */
[----:B------:R-:W-:Y:S01]  /*3300*/  @!PT LDS RZ, [RZ] ;  /* 0x00000000fffff984 */ /* 0x000fe20000000800 */
[----:B------:R3:W-:Y:S06]  /*3310*/  MEMBAR.ALL.CTA ;  /* 0x0000000000007992 */ /* 0x0007ec0000008000 */
[----:B---3--:R-:W3:Y:S01]  /*3320*/  FENCE.VIEW.ASYNC.S ;  /* 0x00000000000073c6 */ /* 0x008ee20000000000 */
[----:B------:R-:W-:Y:S01]  /*3330*/  SEL R11, R11, RZ, P1 ;  /* 0x000000ff0b0b7207 */ /* 0x000fe20000800000 */
[----:B---3--:R3:W-:Y:S01]  /*3340*/  SYNCS.ARRIVE.TRANS64.RED.A1T0 RZ, [R0+URZ], RZ ;  /* 0x000000ff00ff79a7 */ /* 0x0087e200081004ff */
[----:B--2---:R-:W-:-:S02]  /*3350*/  LOP3.LUT P3, RZ, R6, 0x1, RZ, 0xc0, !PT ;  /* 0x0000000106ff7812 */ /* 0x004fc4000786c0ff */
[----:B------:R-:W-:-:S04]  /*3360*/  SEL R5, RZ, 0x1, P1 ;  /* 0x00000001ff057807 */ /* 0x000fc80000800000 */
[----:B------:R-:W-:Y:S02]  /*3370*/  LOP3.LUT R10, R10, R5, RZ, 0x3c, !PT ;  /* 0x000000050a0a7212 */ /* 0x000fe400078e3cff */
[----:B---3--:R-:W-:-:S04]  /*3380*/  SEL R0, RZ, 0x1, P0 ;  /* 0x00000001ff007807 */ /* 0x008fc80000000000 */
[----:B------:R-:W-:Y:S01]  /*3390*/  LOP3.LUT R9, R9, R0, RZ, 0x3c, !PT ;  /* 0x0000000009097212 */ /* 0x000fe200078e3cff */
[----:B------:R-:W-:Y:S06]  /*33a0*/  @P3 BRA `(.L_x_57) ;  /* 0xfffffffc002c3947 */ /* 0x000fec000383ffff */
[----:B------:R-:W-:Y:S01]  /*33b0*/  ULEA UR4, UR5, UR6, 0x3 ;  /* 0x0000000605047291 */ /* 0x000fe2000f8e18ff */
[----:B------:R-:W-:-:S08]  /*33c0*/  SHF.L.U32 R3, R12, 0x1f, RZ ;  /* 0x0000001f0c037819 */ /* 0x000fd000000006ff */
[----:B------:R-:W2:Y:S02]  /*33d0*/  SYNCS.PHASECHK.TRANS64 P0, [UR4+0xd0], R3 ;  /* 0x0000d003ff0075a7 */ /* 0x000ea40008001004 */
[----:B--2---:R-:W-:Y:S05]  /*33e0*/  @P0 BRA `(.L_x_58) ;  /* 0x0000000000080947 */ /* 0x004fea0003800000 */
[----:B------:R-:W2:Y:S02]  /*33f0*/  SYNCS.PHASECHK.TRANS64.TRYWAIT P0, [UR4+0xd0], R3 ;  /* 0x0000d003ff0075a7 */ /* 0x000ea40008001104 */
[----:B--2---:R-:W-:Y:S05]  /*3400*/  @!P0 BRA `(.L_x_59) ;  /* 0x0000005000808947 */ /* 0x004fea0003800000 */
.L_x_58:
[----:B------:R-:W-:-:S04]  /*3410*/  UIADD3 UR7, UPT, UPT, UR5, 0x1, URZ ;  /* 0x0000000105077890 */ /* 0x000fc8000fffe0ff */
[----:B------:R-:W-:-:S04]  /*3420*/  UISETP.NE.AND UP0, UPT, UR7, 0x2, UPT ;  /* 0x000000020700788c */ /* 0x000fc8000bf05270 */
[----:B------:R-:W-:Y:S02]  /*3430*/  USEL UR8, URZ, 0x1, UP0 ;  /* 0x00000001ff087887 */ /* 0x000fe40008000000 */
[----:B------:R-:W-:-:S04]  /*3440*/  USEL UR7, UR7, URZ, UP0 ;  /* 0x000000ff07077287 */ /* 0x000fc80008000000 */
[----:B------:R-:W-:Y:S01]  /*3450*/  ULEA UR7, UR7, UR6, 0x3 ;  /* 0x0000000607077291 */ /* 0x000fe2000f8e18ff */
[----:B--2---:R-:W-:-:S04]  /*3460*/  LOP3.LUT R3, R12, UR8, RZ, 0x3c, !PT ;  /* 0x000000080c037c12 */ /* 0x004fc8000f8e3cff */
[----:B------:R-:W-:-:S04]  /*3470*/  SHF.L.U32 R0, R3, 0x1f, RZ ;  /* 0x0000001f03007819 */ /* 0x000fc800000006ff */
[----:B------:R-:W2:Y:S02]  /*3480*/  SYNCS.PHASECHK.TRANS64 P0, [UR7+0xd0], R0 ;  /* 0x0000d000ff0075a7 */ /* 0x000ea40008001007 */
[----:B-12---:R-:W-:Y:S05]  /*3490*/  @P0 EXIT ;  /* 0x000000000000094d */ /* 0x006fea0003800000 */
[----:B------:R-:W-:Y:S02]  /*34a0*/  SHF.L.U32 R3, R3, 0x1f, RZ ;  /* 0x0000001f03037819 */ /* 0x000fe400000006ff */
[----:B------:R-:W-:-:S07]  /*34b0*/  MOV R0, UR7 ;  /* 0x0000000700007c02 */ /* 0x000fce0008000f00 */
.L_x_60:
[----:B-1----:R1:W2:Y:S02]  /*34c0*/  SYNCS.PHASECHK.TRANS64.TRYWAIT P0, [R0+URZ+0xd0], R3 ;  /* 0x0000d003000075a7 */ /* 0x0022a400080011ff */
[----:B--2---:R-:W-:Y:S05]  /*34d0*/  @!P0 NANOSLEEP.SYNCS 0x989680 ;  /* 0x009896800000895d */ /* 0x004fea0003900000 */
[----:B------:R-:W2:Y:S02]  /*34e0*/  @!P0 SYNCS.PHASECHK.TRANS64 P0, [R0+URZ+0xd0], R3 ;  /* 0x0000d003000085a7 */ /* 0x000ea400080010ff */
[----:B--2---:R-:W-:Y:S05]  /*34f0*/  @P0 EXIT ;  /* 0x000000000000094d */ /* 0x004fea0003800000 */
[----:B------:R-:W-:Y:S05]  /*3500*/  BRA `(.L_x_60) ;  /* 0xfffffffc00ec7947 */ /* 0x000fea000383ffff */
.L_x_53:
[----:B------:R-:W-:Y:S05]  /*3510*/  BRA.U UP5, `(.L_x_61) ;  /* 0x0000001505487547 */ /* 0x000fea000b800000 */
[----:B------:R-:W-:Y:S01]  /*3520*/  UMOV UR4, 0x40 ;  /* 0x0000004000047882 */ /* 0x000fe20000000000 */
[----:B------:R-:W-:Y:S01]  /*3530*/  NOP ;  /* 0x0000000000007918 */ /* 0x000fe20000000000 */
[----:B------:R-:W-:Y:S01]  /*3540*/  ULEA UR5, UR53, UR4, 0x18 ;  /* 0x0000000435057291 */ /* 0x000fe2000f8ec0ff */
[----:B------:R-:W-:Y:S02]  /*3550*/  UMOV UR6, 0x400 ;  /* 0x0000040000067882 */ /* 0x000fe40000000000 */
[----:B------:R-:W-:-:S06]  /*3560*/  ULEA UR6, UR53, UR6, 0x18 ;  /* 0x0000000635067291 */ /* 0x000fcc000f8ec0ff */
[----:B------:R-:W2:Y:S02]  /*3570*/  LDS.U8 R3, [UR5+0x1c] ;  /* 0x00001c05ff037984 */ /* 0x000ea40008000000 */
[----:B--2---:R-:W-:-:S13]  /*3580*/  ISETP.NE.AND P0, PT, R3, RZ, PT ;  /* 0x000000ff0300720c */ /* 0x004fda0003f05270 */
[----:B------:R-:W-:Y:S05]  /*3590*/  @P0 BRA `(.L_x_62) ;  /* 0x0000000400080947 */ /* 0x000fea0003800000 */
[----:B------:R-:W-:Y:S02]  /*35a0*/  UISETP.NE.U32.AND UP1, UPT, UR68, 0x1, UPT ;  /* 0x000000014400788c */ /* 0x000fe4000bf25070 */
[----:B------:R-:W-:-:S07]  /*35b0*/  UIADD3 UR7, UPT, UPT, UR5, 0x8, URZ ;  /* 0x0000000805077890 */ /* 0x000fce000fffe0ff */
[----:B------:R-:W-:Y:S05]  /*35c0*/  BRA.U !UP1, `(.L_x_63) ;  /* 0x00000001099c7547 */ /* 0x000fea000b800000 */
[----:B------:R-:W-:Y:S01]  /*35d0*/  ELECT P0, URZ, PT ;  /* 0x0000000000ff782f */ /* 0x000fe20003800000 */
[----:B------:R-:W-:-:S12]  /*35e0*/  BSSY B0, `(.L_x_63) ;  /* 0x0000025000007945 */ /* 0x000fd80003800000 */
[----:B------:R-:W-:Y:S05]  /*35f0*/  @!P0 BRA `(.L_x_64) ;  /* 0x00000000008c8947 */ /* 0x000fea0003800000 */
[----:B------:R-:W-:-:S05]  /*3600*/  UMOV UR4, 0x10 ;  /* 0x0000001000047882 */ /* 0x000fca0000000000 */
[----:B------:R-:W-:Y:S04]  /*3610*/  DEPBAR.LE SB2, 0x36 ;  /* 0x0000ad800000791a */ /* 0x000fe80000000000 */
[----:B------:R-:W2:Y:S02]  /*3620*/  UTCATOMSWS.2CTA.FIND_AND_SET.ALIGN UP0, UR4, UR4 ;  /* 0x00000004000475e3 */ /* 0x000ea40008200800 */
[----:B--2---:R-:W-:Y:S01]  /*3630*/  MOV R10, UR4 ;  /* 0x00000004000a7c02 */ /* 0x004fe20008000f00 */
[----:B------:R-:W-:Y:S06]  /*3640*/  BRA.U UP0, `(.L_x_65) ;  /* 0x0000000100187547 */ /* 0x000fec000b800000 */
.L_x_66:
[----:B------:R-:W-:Y:S05]  /*3650*/  NANOSLEEP 0x64 ;  /* 0x000000640000795d */ /* 0x000fea0003800000 */
[----:B------:R-:W-:-:S05]  /*3660*/  UMOV UR4, 0x10 ;  /* 0x0000001000047882 */ /* 0x000fca0000000000 */
[----:B------:R-:W-:Y:S04]  /*3670*/  DEPBAR.LE SB2, 0x36 ;  /* 0x0000ad800000791a */ /* 0x000fe80000000000 */
[----:B------:R-:W2:Y:S02]  /*3680*/  UTCATOMSWS.2CTA.FIND_AND_SET.ALIGN UP0, UR4, UR4 ;  /* 0x00000004000475e3 */ /* 0x000ea40008200800 */
[----:B--2---:R-:W-:Y:S01]  /*3690*/  MOV R10, UR4 ;  /* 0x00000004000a7c02 */ /* 0x004fe20008000f00 */
[----:B------:R-:W-:Y:S05]  /*36a0*/  BRA.U !UP0, `(.L_x_66) ;  /* 0xfffffffd08e87547 */ /* 0x000fea000b83ffff */
.L_x_65:
[----:B------:R-:W2:Y:S01]  /*36b0*/  LDS R6, [UR5+0x10] ;  /* 0x00001005ff067984 */ /* 0x000ea20008000800 */
[----:B------:R-:W-:Y:S01]  /*36c0*/  IMAD.U32 R3, RZ, RZ, UR6 ;  /* 0x00000006ff037e24 */ /* 0x000fe2000f8e00ff */
[----:B------:R-:W-:-:S03]  /*36d0*/  MOV R4, UR69 ;  /* 0x0000004500047c02 */ /* 0x000fc60008000f00 */
[----:B------:R-:W-:Y:S01]  /*36e0*/  VIADD R3, R3, 0x170 ;  /* 0x0000017003037836 */ /* 0x000fe20000000000 */
[----:B--2---:R-:W-:-:S04]  /*36f0*/  SHF.L.U32 R6, R6, 0x1f, RZ ;  /* 0x0000001f06067819 */ /* 0x004fc800000006ff */
[----:B------:R-:W2:Y:S02]  /*3700*/  SYNCS.PHASECHK.TRANS64.TRYWAIT P0, [UR5+0x8], R6 ;  /* 0x00000806ff0075a7 */ /* 0x000ea40008001105 */
[----:B--2---:R-:W-:Y:S05]  /*3710*/  @P0 BRA `(.L_x_67) ;  /* 0x0000000000080947 */ /* 0x004fea0003800000 */
[----:B------:R-:W2:Y:S02]  /*3720*/  SYNCS.PHASECHK.TRANS64.TRYWAIT P0, [UR5+0x8], R6 ;  /* 0x00000806ff0075a7 */ /* 0x000ea40008001105 */
[----:B--2---:R-:W-:Y:S05]  /*3730*/  @!P0 BRA `(.L_x_68) ;  /* 0x0000004c00cc8947 */ /* 0x004fea0003800000 */
.L_x_67:
[----:B------:R-:W-:Y:S01]  /*3740*/  PRMT R4, R4, 0x654, R3 ;  /* 0x0000065404047816 */ /* 0x000fe20000000003 */
[----:B------:R-:W-:Y:S01]  /*3750*/  HFMA2 R3, -RZ, RZ, 0, 5.9604644775390625e-08 ;  /* 0x00000001ff037431 */ /* 0x000fe200000001ff */
[----:B------:R-:W-:Y:S01]  /*3760*/  UPRMT UR4, UR69, 0x654, UR7 ;  /* 0x0000065445047896 */ /* 0x000fe20008000007 */
[----:B------:R-:W-:Y:S02]  /*3770*/  IMAD.MOV.U32 R7, RZ, RZ, 0xffff ;  /* 0x0000ffffff077424 */ /* 0x000fe400078e00ff */
[----:B--2---:R-:W-:Y:S02]  /*3780*/  IMAD.MOV.U32 R6, RZ, RZ, 0x4 ;  /* 0x00000004ff067424 */ /* 0x004fe400078e00ff */
[----:B------:R-:W-:Y:S01]  /*3790*/  IMAD.SHL.U32 R9, R10, 0x20, RZ ;  /* 0x000000200a097824 */ /* 0x000fe200078e00ff */
[----:B------:R-:W-:Y:S02]  /*37a0*/  MOV R5, UR4 ;  /* 0x0000000400057c02 */ /* 0x000fe40008000f00 */
[-C--:B------:R-:W-:Y:S01]  /*37b0*/  SHF.L.U32 R8, R7, R10.reuse, RZ ;  /* 0x0000000a07087219 */ /* 0x080fe200000006ff */
[----:B------:R2:W-:Y:S01]  /*37c0*/  SYNCS.ARRIVE.TRANS64.RED RZ, [UR4], R6 ;  /* 0x00000006ffff79a7 */ /* 0x0005e20008000404 */
[----:B------:R-:W-:Y:S01]  /*37d0*/  SHF.L.U32 R7, R3, R10, RZ ;  /* 0x0000000a03077219 */ /* 0x000fe200000006ff */
[----:B------:R2:W-:Y:S04]  /*37e0*/  STS [UR6+0x170], R9 ;  /* 0x00017009ff007988 */ /* 0x0005e80008000806 */
[----:B------:R2:W-:Y:S04]  /*37f0*/  STAS [R4.64], R10 ;  /* 0x0000000a04007dbd */ /* 0x0005e8000c0008ff */
[----:B------:R2:W-:Y:S04]  /*3800*/  ATOMS.OR RZ, [UR5+0x14], R8 ;  /* 0x00001408ffff798c */ /* 0x0005e8000b000005 */
[----:B------:R2:W-:Y:S04]  /*3810*/  ATOMS.OR RZ, [UR5+0x18], R7 ;  /* 0x00001807ffff798c */ /* 0x0005e8000b000005 */
[----:B------:R2:W-:Y:S02]  /*3820*/  ATOMS.XOR RZ, [UR5+0x10], R3 ;  /* 0x00001003ffff798c */ /* 0x0005e4000b800005 */
.L_x_64:
[----:B-1----:R-:W-:Y:S05]  /*3830*/  BSYNC B0 ;  /* 0x0000000000007941 */ /* 0x002fea0003800000 */
.L_x_63:
[----:B------:R-:W-:Y:S05]  /*3840*/  BRA.U UP1, `(.L_x_69) ;  /* 0x00000001016c7547 */ /* 0x000fea000b800000 */
[----:B------:R-:W-:-:S03]  /*3850*/  UMOV UR4, 0xffffffff ;  /* 0xffffffff00047882 */ /* 0x000fc60000000000 */
[----:B------:R-:W-:Y:S05]  /*3860*/  BRA.DIV UR4, `(.L_x_70) ;  /* 0x0000004e04987947 */ /* 0x000fea000b800000 */
[----:B------:R-:W-:-:S13]  /*3870*/  ELECT P0, URZ, PT ;  /* 0x0000000000ff782f */ /* 0x000fda0003800000 */
.L_x_164:
[----:B------:R-:W-:Y:S05]  /*3880*/  @!P0 BRA `(.L_x_69) ;  /* 0x00000000005c8947 */ /* 0x000fea0003800000 */
[----:B--2---:R-:W2:Y:S02]  /*3890*/  LDS R4, [UR5+0x10] ;  /* 0x00001005ff047984 */ /* 0x004ea40008000800 */
[----:B--2---:R-:W-:-:S04]  /*38a0*/  SHF.L.U32 R4, R4, 0x1f, RZ ;  /* 0x0000001f04047819 */ /* 0x004fc800000006ff */
[----:B------:R-:W2:Y:S02]  /*38b0*/  SYNCS.PHASECHK.TRANS64.TRYWAIT P0, [UR5+0x8], R4 ;  /* 0x00000804ff0075a7 */ /* 0x000ea40008001105 */
[----:B--2---:R-:W-:Y:S05]  /*38c0*/  @P0 BRA `(.L_x_71) ;  /* 0x0000000000080947 */ /* 0x004fea0003800000 */
[----:B------:R-:W2:Y:S02]  /*38d0*/  SYNCS.PHASECHK.TRANS64.TRYWAIT P0, [UR5+0x8], R4 ;  /* 0x00000804ff0075a7 */ /* 0x000ea40008001105 */
[----:B--2---:R-:W-:Y:S05]  /*38e0*/  @!P0 BRA `(.L_x_72) ;  /* 0x0000004c009c8947 */ /* 0x004fea0003800000 */
.L_x_71:
[----:B------:R-:W3:Y:S01]  /*38f0*/  LDS R6, [UR6+0x170] ;  /* 0x00017006ff067984 */ /* 0x000ee20008000800 */
[----:B--2---:R-:W-:Y:S02]  /*3900*/  HFMA2 R3, -RZ, RZ, 0, 5.9604644775390625e-08 ;  /* 0x00000001ff037431 */ /* 0x004fe400000001ff */
[----:B------:R-:W-:Y:S01]  /*3910*/  IMAD.MOV.U32 R4, RZ, RZ, 0xffff ;  /* 0x0000ffffff047424 */ /* 0x000fe200078e00ff */
[----:B------:R-:W-:Y:S01]  /*3920*/  UPRMT UR4, UR69, 0x654, UR7 ;  /* 0x0000065445047896 */ /* 0x000fe20008000007 */
[----:B---3--:R-:W-:-:S03]  /*3930*/  IMAD.SHL.U32 R5, R6, 0x20, RZ ;  /* 0x0000002006057824 */ /* 0x008fc600078e00ff */
[-C--:B------:R-:W-:Y:S02]  /*3940*/  SHF.L.U32 R4, R4, R6.reuse, RZ ;  /* 0x0000000604047219 */ /* 0x080fe400000006ff */
[----:B------:R-:W-:Y:S01]  /*3950*/  SHF.L.U32 R6, R3, R6, RZ ;  /* 0x0000000603067219 */ /* 0x000fe200000006ff */
[----:B------:R3:W-:Y:S04]  /*3960*/  STS [UR6+0x170], R5 ;  /* 0x00017005ff007988 */ /* 0x0007e80008000806 */
[----:B------:R3:W-:Y:S04]  /*3970*/  ATOMS.OR RZ, [UR5+0x14], R4 ;  /* 0x00001404ffff798c */ /* 0x0007e8000b000005 */
[----:B------:R3:W-:Y:S01]  /*3980*/  ATOMS.OR RZ, [UR5+0x18], R6 ;  /* 0x00001806ffff798c */ /* 0x0007e2000b000005 */
[----:B------:R-:W-:Y:S03]  /*3990*/  SYNCS.ARRIVE.TRANS64.RED.A1T0 RZ, [UR4], RZ ;  /* 0x000000ffffff79a7 */ /* 0x000fe60008100404 */
[----:B------:R3:W-:Y:S01]  /*39a0*/  ATOMS.XOR RZ, [UR5+0x10], R3 ;  /* 0x00001003ffff798c */ /* 0x0007e2000b800005 */
[----:B------:R-:W-:Y:S05]  /*39b0*/  BRA `(.L_x_69) ;  /* 0x0000000000107947 */ /* 0x000fea0003800000 */
.L_x_62:
[----:B------:R-:W-:Y:S02]  /*39c0*/  MOV R3, 0xffffffff ;  /* 0xffffffff00037802 */ /* 0x000fe40000000f00 */
[----:B------:R-:W-:-:S03]  /*39d0*/  MOV R4, 0x3a00 ;  /* 0x00003a0000047802 */ /* 0x000fc60000000f00 */
[----:B------:R2:W-:Y:S04]  /*39e0*/  STS [UR6+0x170], R3 ;  /* 0x00017003ff007988 */ /* 0x0005e80008000806 */
[----:B-12--5:R-:W-:Y:S05]  /*39f0*/  CALL.REL.NOINC `($__internal_1_$__cuda_sm10x_tcgen05_guardrail_trap_phase_invalid_during_alloc) ;  /* 0x0000005000fc7944 */ /* 0x026fea0003c00000 */
.L_x_69:
[----:B------:R-:W-:Y:S05]  /*3a00*/  WARPSYNC.ALL ;  /* 0x0000000000007948 */ /* 0x000fea0003800000 */
[----:B------:R-:W4:Y:S01]  /*3a10*/  S2UR UR4, SR_CgaCtaId ;  /* 0x00000000000479c3 */ /* 0x000f220000008800 */
[----:B------:R-:W-:Y:S01]  /*3a20*/  UMOV UR41, 0x400 ;  /* 0x0000040000297882 */ /* 0x000fe20000000000 */
[----:B------:R-:W-:-:S06]  /*3a30*/  NOP ;  /* 0x0000000000007918 */ /* 0x000fcc0000000000 */
[----:B------:R-:W-:Y:S06]  /*3a40*/  BAR.ARV 0x6, 0xa0 ;  /* 0x0182800000007b1d */ /* 0x000fec0000002000 */
[----:B------:R-:W1:Y:S01]  /*3a50*/  LDCU UR6, c[0x0][0x38c] ;  /* 0x00007180ff0677ac */ /* 0x000e620008000800 */
[----:B------:R-:W-:Y:S01]  /*3a60*/  LOP3.LUT R0, R0, 0xffff, RZ, 0xc0, !PT ;  /* 0x0000ffff00007812 */ /* 0x000fe200078ec0ff */
[----:B--2---:R-:W-:Y:S01]  /*3a70*/  IMAD.MOV.U32 R9, RZ, RZ, 0x1 ;  /* 0x00000001ff097424 */ /* 0x004fe200078e00ff */
[----:B------:R-:W-:Y:S01]  /*3a80*/  LOP3.LUT R2, R2, 0xffff, RZ, 0xc0, !PT ;  /* 0x0000ffff02027812 */ /* 0x000fe200078ec0ff */
[----:B------:R-:W-:Y:S01]  /*3a90*/  IMAD.MOV.U32 R8, RZ, RZ, RZ ;  /* 0x000000ffff087224 */ /* 0x000fe200078e00ff */
[----:B------:R-:W-:Y:S01]  /*3aa0*/  R2UR UR65, R0 ;  /* 0x00000000004172ca */ /* 0x000fe200000e0000 */
[----:B------:R-:W-:Y:S01]  /*3ab0*/  UMOV UR47, URZ ;  /* 0x000000ff002f7c82 */ /* 0x000fe20008000000 */
[----:B------:R-:W-:Y:S01]  /*3ac0*/  R2UR UR43, R2 ;  /* 0x00000000022b72ca */ /* 0x000fe200000e0000 */
[----:B------:R-:W-:Y:S01]  /*3ad0*/  UMOV UR38, URZ ;  /* 0x000000ff00267c82 */ /* 0x000fe20008000000 */
[----:B------:R-:W-:Y:S01]  /*3ae0*/  UMOV UR37, URZ ;  /* 0x000000ff00257c82 */ /* 0x000fe20008000000 */
[----:B----4-:R-:W-:-:S02]  /*3af0*/  ULEA UR41, UR4, UR41, 0x18 ;  /* 0x0000002904297291 */ /* 0x010fc4000f8ec0ff */
[----:B------:R-:W-:Y:S02]  /*3b00*/  UISETP.NE.AND UP3, UPT, UR68, URZ, UPT ;  /* 0x000000ff4400728c */ /* 0x000fe4000bf65270 */
[----:B------:R-:W-:Y:S02]  /*3b10*/  UIADD3 UR5, UPT, UPT, UR41, 0x6400, URZ ;  /* 0x0000640029057890 */ /* 0x000fe4000fffe0ff */
[----:B------:R-:W-:Y:S02]  /*3b20*/  UIADD3 UR4, UPT, UPT, UR41, 0x26400, URZ ;  /* 0x0002640029047890 */ /* 0x000fe4000fffe0ff */
[----:B-1----:R-:W-:Y:S01]  /*3b30*/  UIADD3 UR6, UPT, UPT, UR6, 0x3f, URZ ;  /* 0x0000003f06067890 */ /* 0x002fe2000fffe0ff */
[----:B---3--:R-:W1:Y:S01]  /*3b40*/  LDS R3, [UR41+0x170] ;  /* 0x00017029ff037984 */ /* 0x008e620008000800 */
[----:B------:R-:W-:Y:S02]  /*3b50*/  USHF.R.U32.HI UR5, URZ, 0x4, UR5 ;  /* 0x00000004ff057899 */ /* 0x000fe40008011605 */
[----:B------:R-:W-:-:S02]  /*3b60*/  USHF.R.S32.HI UR64, URZ, 0x1f, UR6 ;  /* 0x0000001fff407899 */ /* 0x000fc40008011406 */
[----:B------:R-:W-:Y:S02]  /*3b70*/  USHF.R.U32.HI UR4, URZ, 0x4, UR4 ;  /* 0x00000004ff047899 */ /* 0x000fe40008011604 */
[----:B------:R-:W-:Y:S02]  /*3b80*/  ULEA.HI UR64, UR64, UR6, URZ, 0x6 ;  /* 0x0000000640407291 */ /* 0x000fe4000f8f30ff */
[----:B------:R-:W-:Y:S02]  /*3b90*/  ULOP3.LUT UR5, UR5, 0x3fff, URZ, 0xc0, !UPT ;  /* 0x00003fff05057892 */ /* 0x000fe4000f8ec0ff */
[----:B------:R-:W-:Y:S02]  /*3ba0*/  USHF.R.S32.HI UR64, URZ, 0x6, UR64 ;  /* 0x00000006ff407899 */ /* 0x000fe40008011440 */
[----:B------:R-:W-:Y:S02]  /*3bb0*/  ULOP3.LUT UR45, UR4, 0x3fff, URZ, 0xc0, !UPT ;  /* 0x00003fff042d7892 */ /* 0x000fe4000f8ec0ff */
[----:B------:R-:W-:Y:S01]  /*3bc0*/  UISETP.LT.AND UP0, UPT, UR64, 0x1, UPT ;  /* 0x000000014000788c */ /* 0x000fe2000bf01270 */
[----:B------:R-:W-:Y:S01]  /*3bd0*/  UMOV UR62, 0x0 ;  /* 0x00000000003e7882 */ /* 0x000fe20000000000 */
        /* <DEDUP_REMOVED lines=9> */
[----:B------:R-:W-:-:S02]  /*3c70*/  ULOP3.LUT UR44, UR5, 0x10000, URZ, 0xfc, !UPT ;  /* 0x00010000052c7892 */ /* 0x000fc4000f8efcff */
[----:B------:R-:W-:Y:S02]  /*3c80*/  ULOP3.LUT UR45, UR45, 0x10000, URZ, 0xfc, !UPT ;  /* 0x000100002d2d7892 */ /* 0x000fe4000f8efcff */
[----:B------:R-:W-:Y:S01]  /*3c90*/  USEL UR66, UR64, 0x1, !UP0 ;  /* 0x0000000140427887 */ /* 0x000fe2000c000000 */
[----:B------:R-:W-:Y:S01]  /*3ca0*/  UMOV UR52, 0x0 ;  /* 0x0000000000347882 */ /* 0x000fe20000000000 */
[----:B------:R-:W-:Y:S01]  /*3cb0*/  UMOV UR53, 0x8100910 ;  /* 0x0810091000357882 */ /* 0x000fe20000000000 */
[----:B------:R-:W-:Y:S01]  /*3cc0*/  UMOV UR50, 0x0 ;  /* 0x0000000000327882 */ /* 0x000fe20000000000 */
[----:B------:R-:W-:Y:S01]  /*3cd0*/  UMOV UR51, 0x8100910 ;  /* 0x0810091000337882 */ /* 0x000fe20000000000 */
[----:B------:R-:W-:Y:S01]  /*3ce0*/  UMOV UR48, 0x0 ;  /* 0x0000000000307882 */ /* 0x000fe20000000000 */
[----:B------:R-:W-:Y:S01]  /*3cf0*/  UMOV UR49, 0x8100910 ;  /* 0x0810091000317882 */ /* 0x000fe20000000000 */
[----:B-1----:R-:W-:Y:S02]  /*3d00*/  R2UR UR67, R3 ;  /* 0x00000000034372ca */ /* 0x002fe400000e0000 */
[----:B------:R-:W-:-:S13]  /*3d10*/  CS2R R2, SRZ ;  /* 0x0000000000027805 */ /* 0x000fda000001ff00 */
.L_x_80:
[C---:B------:R-:W-:Y:S02]  /*3d20*/  LEA R0, R8.reuse, UR41, 0x3 ;  /* 0x0000002908007c11 */ /* 0x040fe4000f8e18ff */
[----:B------:R-:W-:Y:S02]  /*3d30*/  SHF.L.U32 R5, R3, 0x1f, RZ ;  /* 0x0000001f03057819 */ /* 0x000fe400000006ff */
[----:B------:R-:W-:Y:S02]  /*3d40*/  LEA R4, R8, UR41, 0x4 ;  /* 0x0000002908047c11 */ /* 0x000fe4000f8e20ff */
[----:B------:R-:W1:Y:S02]  /*3d50*/  SYNCS.PHASECHK.TRANS64.TRYWAIT P0, [R0+URZ+0xc0], R5 ;  /* 0x0000c005000075a7 */ /* 0x000e6400080011ff */
[----:B-1-3--:R-:W-:Y:S05]  /*3d60*/  @!P0 BRA `(.L_x_73) ;  /* 0x0000004800948947 */ /* 0x00afea0003800000 */
.L_x_165:
[----:B-1----:R-:W1:Y:S01]  /*3d70*/  LDS.128 R4, [R4+0x150] ;  /* 0x0001500004047984 */ /* 0x002e620000000c00 */
[----:B------:R-:W-:Y:S02]  /*3d80*/  VIADD R0, R0, 0xd0 ;  /* 0x000000d000007836 */ /* 0x000fe40000000000 */
[----:B------:R-:W-:Y:S01]  /*3d90*/  VIADD R8, R8, 0x1 ;  /* 0x0000000108087836 */ /* 0x000fe20000000000 */
[----:B------:R-:W-:Y:S01]  /*3da0*/  @!PT LDS RZ, [RZ] ;  /* 0x00000000fffff984 */ /* 0x000fe20000000800 */
[----:B------:R-:W-:Y:S01]  /*3db0*/  @!PT LDS RZ, [RZ] ;  /* 0x00000000fffff984 */ /* 0x000fe20000000800 */
[----:B------:R-:W-:Y:S01]  /*3dc0*/  @!PT LDS RZ, [RZ] ;  /* 0x00000000fffff984 */ /* 0x000fe20000000800 */
[----:B------:R-:W-:Y:S01]  /*3dd0*/  @!PT LDS RZ, [RZ] ;  /* 0x00000000fffff984 */ /* 0x000fe20000000800 */
[----:B------:R2:W-:Y:S06]  /*3de0*/  MEMBAR.ALL.CTA ;  /* 0x0000000000007992 */ /* 0x0005ec0000008000 */
[----:B--2---:R-:W2:Y:S01]  /*3df0*/  FENCE.VIEW.ASYNC.S ;  /* 0x00000000000073c6 */ /* 0x004ea20000000000 */
[----:B------:R-:W-:-:S04]  /*3e00*/  PRMT R0, RZ, 0x654, R0 ;  /* 0x00000654ff007816 */ /* 0x000fc80000000000 */
[----:B--2---:R2:W-:Y:S01]  /*3e10*/  SYNCS.ARRIVE.TRANS64.RED.A1T0 RZ, [R0+URZ], RZ ;  /* 0x000000ff00ff79a7 */ /* 0x0045e200081004ff */
[----:B-1----:R-:W-:Y:S01]  /*3e20*/  LOP3.LUT P1, RZ, R6, 0x1, RZ, 0xc0, !PT ;  /* 0x0000000106ff7812 */ /* 0x002fe2000782c0ff */
[----:B--2---:R-:W-:-:S12]  /*3e30*/  BRA.U UP3, `(.L_x_74) ;  /* 0x0000000503587547 */ /* 0x004fd8000b800000 */
[----:B------:R-:W1:Y:S01]  /*3e40*/  LDCU UR4, c[0x0][0x38c] ;  /* 0x00007180ff0477ac */ /* 0x000e620008000800 */
[----:B------:R-:W-:Y:S02]  /*3e50*/  PLOP3.LUT P2, PT, PT, PT, PT, 0x80, 0x8 ;  /* 0x000000000008781c */ /* 0x000fe40003f4f070 */
[----:B------:R-:W-:Y:S01]  /*3e60*/  SHF.L.U32 R5, R9, 0x1f, RZ ;  /* 0x0000001f09057819 */ /* 0x000fe200000006ff */
[----:B------:R-:W-:Y:S02]  /*3e70*/  ULEA UR46, UR47, UR41, 0x3 ;  /* 0x000000292f2e7291 */ /* 0x000fe4000f8e18ff */
[----:B------:R-:W-:Y:S02]  /*3e80*/  ULEA UR36, UR47, UR67, 0x5 ;  /* 0x000000432f247291 */ /* 0x000fe4000f8e28ff */
[----:B-1----:R-:W-:-:S06]  /*3e90*/  UISETP.GE.AND UP0, UPT, UR4, 0x1, UPT ;  /* 0x000000010400788c */ /* 0x002fcc000bf06270 */
[----:B------:R-:W-:-:S05]  /*3ea0*/  PLOP3.LUT P0, PT, PT, PT, UP0, 0x80, 0x8 ;  /* 0x000000000008781c */ /* 0x000fca0003f0f008 */
[----:B------:R-:W-:-:S08]  /*3eb0*/  @UP0 ULEA UR4, UR38, UR41, 0x3 ;  /* 0x0000002926040291 */ /* 0x000fd0000f8e18ff */
[----:B------:R-:W-:-:S04]  /*3ec0*/  @P0 SHF.L.U32 R0, R2, 0x1f, RZ ;  /* 0x0000001f02000819 */ /* 0x000fc800000006ff */
[----:B------:R1:W2:Y:S01]  /*3ed0*/  @P0 SYNCS.PHASECHK.TRANS64.TRYWAIT P2, [UR4], R0 ;  /* 0x00000000ff0005a7 */ /* 0x0002a20008041104 */
[----:B------:R-:W3:Y:S02]  /*3ee0*/  SYNCS.PHASECHK.TRANS64.TRYWAIT P0, [UR46+0x100], R5 ;  /* 0x00010005ff0075a7 */ /* 0x000ee4000800112e */
[----:B-123--:R-:W-:Y:S05]  /*3ef0*/  @!P0 BRA `(.L_x_75) ;  /* 0x0000004800448947 */ /* 0x00efea0003800000 */
.L_x_167:
[----:B------:R-:W-:Y:S01]  /*3f00*/  UMOV UR42, UR37 ;  /* 0x00000025002a7c82 */ /* 0x000fe20008000000 */
[----:B------:R-:W-:Y:S05]  /*3f10*/  BRA.U !UP0, `(.L_x_76) ;  /* 0x0000000508107547 */ /* 0x000fea000b800000 */
[----:B------:R-:W-:Y:S02]  /*3f20*/  UIADD3 UR42, UPT, UPT, UR66, UR37, URZ ;  /* 0x00000025422a7290 */ /* 0x000fe4000fffe0ff */
[----:B------:R-:W-:Y:S01]  /*3f30*/  UPLOP3.LUT UP2, UPT, UPT, UPT, UPT, 0x40, 0x4 ;  /* 0x000000000004789c */ /* 0x000fe20003f4e870 */
[----:B------:R-:W-:Y:S01]  /*3f40*/  UMOV UR39, UR64 ;  /* 0x0000004000277c82 */ /* 0x000fe20008000000 */
[----:B------:R-:W-:-:S09]  /*3f50*/  UMOV UR5, UR38 ;  /* 0x0000002600057c82 */ /* 0x000fd20008000000 */
.L_x_79:
[----:B------:R-:W-:Y:S01]  /*3f60*/  ULEA UR7, UR5, UR41, 0x3 ;  /* 0x0000002905077291 */ /* 0x000fe2000f8e18ff */
[----:B--23--:R-:W-:Y:S11]  /*3f70*/  @P2 BRA `(.L_x_77) ;  /* 0x00000000000c2947 */ /* 0x00cff60003800000 */
[----:B-1----:R-:W-:Y:S04]  /*3f80*/  SHF.L.U32 R5, R2, 0x1f, RZ ;  /* 0x0000001f02057819 */ /* 0x002fe800000006ff */
[----:B------:R-:W1:Y:S02]  /*3f90*/  SYNCS.PHASECHK.TRANS64.TRYWAIT P0, [UR7], R5 ;  /* 0x00000005ff0075a7 */ /* 0x000e640008001107 */
[----:B-1----:R-:W-:Y:S05]  /*3fa0*/  @!P0 BRA `(.L_x_78) ;  /* 0x0000004800308947 */ /* 0x002fea0003800000 */
.L_x_77:
[----:B------:R-:W-:Y:S01]  /*3fb0*/  UISETP.NE.AND UP0, UPT, UR39, 0x1, UPT ;  /* 0x000000012700788c */ /* 0x000fe2000bf05270 */
[----:B------:R-:W-:Y:S01]  /*3fc0*/  PLOP3.LUT P2, PT, PT, PT, PT, 0x80, 0x8 ;  /* 0x000000000008781c */ /* 0x000fe20003f4f070 */
[----:B------:R-:W-:Y:S02]  /*3fd0*/  UIADD3 UR4, UPT, UPT, UR5, 0x1, URZ ;  /* 0x0000000105047890 */ /* 0x000fe4000fffe0ff */
[----:B------:R-:W-:Y:S02]  /*3fe0*/  UIADD3 UR40, UPT, UPT, UR7, 0x40, URZ ;  /* 0x0000004007287890 */ /* 0x000fe4000fffe0ff */
[----:B------:R-:W-:Y:S01]  /*3ff0*/  UISETP.NE.AND UP1, UPT, UR4, 0x8, UPT ;  /* 0x000000080400788c */ /* 0x000fe2000bf25270 */
[----:B------:R-:W-:Y:S01]  /*4000*/  PLOP3.LUT P0, PT, PT, PT, UP0, 0x80, 0x8 ;  /* 0x000000000008781c */ /* 0x000fe20003f0f008 */
[----:B------:R-:W-:Y:S02]  /*4010*/  UIADD3 UR37, UPT, UPT, UR37, 0x1, URZ ;  /* 0x0000000125257890 */ /* 0x000fe4000fffe0ff */
[----:B------:R-:W-:Y:S02]  /*4020*/  USEL UR6, URZ, 0x1, UP1 ;  /* 0x00000001ff067887 */ /* 0x000fe40008800000 */
[----:B------:R-:W-:Y:S02]  /*4030*/  USEL UR38, UR4, URZ, UP1 ;  /* 0x000000ff04267287 */ /* 0x000fe40008800000 */
[----:B------:R-:W-:Y:S02]  /*4040*/  UIADD3 UR39, UPT, UPT, UR39, -0x1, URZ ;  /* 0xffffffff27277890 */ /* 0x000fe4000fffe0ff */
[----:B------:R-:W-:Y:S01]  /*4050*/  @UP0 ULEA UR4, UR38, UR41, 0x3 ;  /* 0x0000002926040291 */ /* 0x000fe2000f8e18ff */
[----:B------:R-:W-:Y:S01]  /*4060*/  LOP3.LUT R2, R2, UR6, RZ, 0x3c, !PT ;  /* 0x0000000602027c12 */ /* 0x000fe2000f8e3cff */
[----:B------:R-:W-:Y:S02]  /*4070*/  ULEA UR6, UR5, UR45, 0x9 ;  /* 0x0000002d05067291 */ /* 0x000fe4000f8e48ff */
[----:B------:R-:W-:Y:S01]  /*4080*/  UISETP.NE.AND UP0, UPT, UR37, UR42, UPT ;  /* 0x0000002a2500728c */ /* 0x000fe2000bf05270 */
[----:B-1----:R-:W-:Y:S01]  /*4090*/  @P0 SHF.L.U32 R0, R2, 0x1f, RZ ;  /* 0x0000001f02000819 */ /* 0x002fe200000006ff */
[----:B------:R-:W-:Y:S02]  /*40a0*/  UIADD3 UR34, UPT, UPT, UR6, 0x2, URZ ;  /* 0x0000000206227890 */ /* 0x000fe4000fffe0ff */
[----:B------:R-:W-:Y:S01]  /*40b0*/  UIADD3 UR30, UPT, UPT, UR6, 0x4, URZ ;  /* 0x00000004061e7890 */ /* 0x000fe2000fffe0ff */
[----:B------:R2:W3:Y:S01]  /*40c0*/  @P0 SYNCS.PHASECHK.TRANS64.TRYWAIT P2, [UR4], R0 ;  /* 0x00000000ff0005a7 */ /* 0x0004e20008041104 */
[----:B------:R-:W-:Y:S02]  /*40d0*/  ULEA UR4, UR5, UR44, 0xa ;  /* 0x0000002c05047291 */ /* 0x000fe4000f8e50ff */
[----:B------:R-:W-:Y:S02]  /*40e0*/  UIADD3 UR26, UPT, UPT, UR6, 0x6, URZ ;  /* 0x00000006061a7890 */ /* 0x000fe4000fffe0ff */
        /* <DEDUP_REMOVED lines=10> */
[----:B------:R-:W-:Y:S01]  /*4190*/  UIADD3 UR8, UPT, UPT, UR4, 0x206, URZ ;  /* 0x0000020604087890 */ /* 0x000fe2000fffe0ff */
[----:B------:R-:W-:Y:S01]  /*41a0*/  UMOV UR7, 0x40004040 ;  /* 0x4000404000077882 */ /* 0x000fe20000000000 */
[----:B------:R-:W-:Y:S01]  /*41b0*/  UMOV UR5, 0x40004040 ;  /* 0x4000404000057882 */ /* 0x000fe20000000000 */
[----:B------:R-:W-:Y:S01]  /*41c0*/  UMOV UR35, 0x40004040 ;  /* 0x4000404000237882 */ /* 0x000fe20000000000 */
[----:B------:R1:W-:Y:S01]  /*41d0*/  UTCHMMA.2CTA gdesc[UR4], gdesc[UR6], tmem[UR36], tmem[UR62], idesc[UR63], UP2 ;  /* 0x00ff3e06040075ea */ /* 0x0003e20009200024 */
[----:B------:R-:W-:Y:S01]  /*41e0*/  UPLOP3.LUT UP2, UPT, UPT, UPT, UPT, 0x80, 0x8 ;  /* 0x000000000008789c */ /* 0x000fe20003f4f070 */
[----:B------:R-:W-:Y:S01]  /*41f0*/  UMOV UR33, 0x40004040 ;  /* 0x4000404000217882 */ /* 0x000fe20000000000 */
[----:B------:R-:W-:Y:S01]  /*4200*/  UMOV UR31, 0x40004040 ;  /* 0x40004040001f7882 */ /* 0x000fe20000000000 */
[----:B------:R2:W-:Y:S01]  /*4210*/  UTCHMMA.2CTA gdesc[UR32], gdesc[UR34], tmem[UR36], tmem[UR60], idesc[UR61], UPT ;  /* 0x00ff3c22200075ea */ /* 0x0005e2000ba00024 */
        /* <DEDUP_REMOVED lines=14> */
[----:B------:R-:W-:Y:S01]  /*4300*/  UMOV UR9, 0x40004040 ;  /* 0x4000404000097882 */ /* 0x000fe20000000000 */
[----:B------:R2:W-:Y:S01]  /*4310*/  UTCHMMA.2CTA gdesc[UR12], gdesc[UR14], tmem[UR36], tmem[UR50], idesc[UR51], UPT ;  /* 0x00ff320e0c0075ea */ /* 0x0005e2000ba00024 */
[----:B------:R2:W-:Y:S01]  /*4320*/  UTCHMMA.2CTA gdesc[UR8], gdesc[UR10], tmem[UR36], tmem[UR48], idesc[UR49], UPT ;  /* 0x00ff300a080075ea */ /* 0x0005e2000ba00024 */
[----:B------:R2:W-:Y:S01]  /*4330*/  UTCBAR.2CTA.MULTICAST [UR40], URZ, UR43 ;  /* 0x000000ff280073e9 */ /* 0x0005e2000820082b */
[----:B-1----:R-:W-:Y:S01]  /*4340*/  UMOV UR5, UR38 ;  /* 0x0000002600057c82 */ /* 0x002fe20008000000 */
[----:B------:R-:W-:Y:S05]  /*4350*/  BRA.U UP0, `(.L_x_79) ;  /* 0xfffffffd00007547 */ /* 0x000fea000b83ffff */
.L_x_76:
[----:B------:R-:W-:Y:S01]  /*4360*/  UIADD3 UR4, UPT, UPT, UR46, 0xe0, URZ ;  /* 0x000000e02e047890 */ /* 0x000fe2000fffe0ff */
[----:B------:R-:W-:-:S08]  /*4370*/  UMOV UR37, UR42 ;  /* 0x0000002a00257c82 */ /* 0x000fd00008000000 */
[----:B------:R4:W-:Y:S01]  /*4380*/  UTCBAR.2CTA.MULTICAST [UR4], URZ, UR65 ;  /* 0x000000ff040073e9 */ /* 0x0009e20008200841 */
[----:B------:R-:W-:Y:S02]  /*4390*/  NOP ;  /* 0x0000000000007918 */ /* 0x000fe40000000000 */
.L_x_74:
[----:B----4-:R-:W-:Y:S01]  /*43a0*/  UIADD3 UR4, UPT, UPT, UR47, 0x1, URZ ;  /* 0x000000012f047890 */ /* 0x010fe2000fffe0ff */
[----:B------:R-:W-:-:S03]  /*43b0*/  ISETP.NE.AND P0, PT, R8, 0x2, PT ;  /* 0x000000020800780c */ /* 0x000fc60003f05270 */
[----:B------:R-:W-:Y:S01]  /*43c0*/  UISETP.NE.AND UP0, UPT, UR4, 0x4, UPT ;  /* 0x000000040400788c */ /* 0x000fe2000bf05270 */
[----:B-12---:R-:W-:Y:S02]  /*43d0*/  SEL R0, RZ, 0x1, P0 ;  /* 0x00000001ff007807 */ /* 0x006fe40000000000 */
[----:B------:R-:W-:Y:S01]  /*43e0*/  SEL R8, R8, RZ, P0 ;  /* 0x000000ff08087207 */ /* 0x000fe20000000000 */
[----:B------:R-:W-:Y:S01]  /*43f0*/  USEL UR5, URZ, 0x1, UP0 ;  /* 0x00000001ff057887 */ /* 0x000fe20008000000 */
[----:B------:R-:W-:Y:S01]  /*4400*/  LOP3.LUT R3, R3, R0, RZ, 0x3c, !PT ;  /* 0x0000000003037212 */ /* 0x000fe200078e3cff */
[----:B------:R-:W-:-:S04]  /*4410*/  USEL UR47, UR4, URZ, UP0 ;  /* 0x000000ff042f7287 */ /* 0x000fc80008000000 */
[----:B------:R-:W-:Y:S01]  /*4420*/  LOP3.LUT R9, R9, UR5, RZ, 0x3c, !PT ;  /* 0x0000000509097c12 */ /* 0x000fe2000f8e3cff */
[----:B------:R-:W-:Y:S07]  /*4430*/  @P1 BRA `(.L_x_80) ;  /* 0xfffffff800381947 */ /* 0x000fee000383ffff */
[----:B------:R-:W1:Y:S01]  /*4440*/  S2UR UR8, SR_CgaCtaId ;  /* 0x00000000000879c3 */ /* 0x000e620000008800 */
[----:B------:R-:W-:Y:S01]  /*4450*/  ELECT P0, URZ, PT ;  /* 0x0000000000ff782f */ /* 0x000fe20003800000 */
[----:B------:R-:W-:Y:S01]  /*4460*/  HFMA2 R0, -RZ, RZ, 0, 5.9604644775390625e-08 ;  /* 0x00000001ff007431 */ /* 0x000fe200000001ff */
[----:B------:R-:W-:-:S05]  /*4470*/  UMOV UR4, 0x40 ;  /* 0x0000004000047882 */ /* 0x000fca0000000000 */
[----:B------:R-:W-:Y:S01]  /*4480*/  UVIRTCOUNT.DEALLOC.SMPOOL 0x80 ;  /* 0x000000800000784c */ /* 0x000fe20000000000 */
[----:B------:R-:W-:Y:S02]  /*4490*/  UISETP.NE.AND UP1, UPT, UR68, URZ, UPT ;  /* 0x000000ff4400728c */ /* 0x000fe4000bf25270 */
[----:B-1----:R-:W-:-:S09]  /*44a0*/  ULEA UR8, UR8, UR4, 0x18 ;  /* 0x0000000408087291 */ /* 0x002fd2000f8ec0ff */
[----:B------:R1:W-:Y:S01]  /*44b0*/  @P0 STS.U8 [UR8+0x1c], R0 ;  /* 0x00001c00ff000988 */ /* 0x0003e20008000008 */
[----:B------:R-:W-:Y:S05]  /*44c0*/  BRA.U UP1, `(.L_x_81) ;  /* 0x0000000101a07547 */ /* 0x000fea000b800000 */
[----:B------:R-:W-:Y:S01]  /*44d0*/  UIADD3 UR7, UPT, UPT, UR41, 0x100, URZ ;  /* 0x0000010029077890 */ /* 0x000fe2000fffe0ff */
[----:B------:R-:W-:-:S03]  /*44e0*/  SHF.L.U32 R3, R9, 0x1f, RZ ;  /* 0x0000001f09037819 */ /* 0x000fc600000006ff */
[----:B------:R-:W-:-:S09]  /*44f0*/  ULEA UR4, UR47, UR7, 0x3 ;  /* 0x000000072f047291 */ /* 0x000fd2000f8e18ff */
[----:B------:R-:W2:Y:S02]  /*4500*/  SYNCS.PHASECHK.TRANS64.TRYWAIT P0, [UR4], R3 ;  /* 0x00000003ff0075a7 */ /* 0x000ea40008001104 */
[----:B--2---:R-:W-:Y:S05]  /*4510*/  @!P0 BRA `(.L_x_82) ;  /* 0x0000004000ec8947 */ /* 0x004fea0003800000 */
.L_x_170:
        /* <DEDUP_REMOVED lines=9> */
.L_x_172:
        /* <DEDUP_REMOVED lines=9> */
.L_x_174:
[----:B------:R-:W-:-:S04]  /*4640*/  UIADD3 UR4, UPT, UPT, UR4, 0x1, URZ ;  /* 0x0000000104047890 */ /* 0x000fc8000fffe0ff */
[----:B------:R-:W-:-:S04]  /*4650*/  UISETP.NE.AND UP0, UPT, UR4, 0x4, UPT ;  /* 0x000000040400788c */ /* 0x000fc8000bf05270 */
[----:B------:R-:W-:Y:S02]  /*4660*/  USEL UR5, URZ, 0x1, UP0 ;  /* 0x00000001ff057887 */ /* 0x000fe40008000000 */
[----:B------:R-:W-:-:S04]  /*4670*/  USEL UR4, UR4, URZ, UP0 ;  /* 0x000000ff04047287 */ /* 0x000fc80008000000 */
[----:B------:R-:W-:Y:S01]  /*4680*/  ULEA UR4, UR4, UR7, 0x3 ;  /* 0x0000000704047291 */ /* 0x000fe2000f8e18ff */
[----:B-1----:R-:W-:-:S04]  /*4690*/  LOP3.LUT R3, R2, UR5, RZ, 0x3c, !PT ;  /* 0x0000000502037c12 */ /* 0x002fc8000f8e3cff */
[----:B------:R-:W-:Y:S01]  /*46a0*/  SHF.L.U32 R3, R3, 0x1f, RZ ;  /* 0x0000001f03037819 */ /* 0x000fe200000006ff */
[----:B------:R-:W-:-:S04]  /*46b0*/  IMAD.U32 R0, RZ, RZ, UR4 ;  /* 0x00000004ff007e24 */ /* 0x000fc8000f8e00ff */
[----:B------:R1:W2:Y:S03]  /*46c0*/  SYNCS.PHASECHK.TRANS64.TRYWAIT P0, [R0+URZ], R3 ;  /* 0x00000003000075a7 */ /* 0x0002a600080011ff */
[----:B--2---:R-:W-:Y:S05]  /*46d0*/  @!P0 NANOSLEEP.SYNCS 0x989680 ;  /* 0x009896800000895d */ /* 0x004fea0003900000 */
[----:B------:R-:W2:Y:S02]  /*46e0*/  @!P0 SYNCS.PHASECHK.TRANS64 P0, [R0+URZ], R3 ;  /* 0x00000003000085a7 */ /* 0x000ea400080010ff */
[----:B--2---:R-:W-:Y:S05]  /*46f0*/  @P0 BRA `(.L_x_85) ;  /* 0x0000000000200947 */ /* 0x004fea0003800000 */
.L_x_86:
[----:B--2---:R2:W4:Y:S02]  /*4700*/  SYNCS.PHASECHK.TRANS64.TRYWAIT P0, [R0+URZ], R3 ;  /* 0x00000003000075a7 */ /* 0x00452400080011ff */
[----:B----4-:R-:W-:Y:S05]  /*4710*/  @!P0 NANOSLEEP.SYNCS 0x989680 ;  /* 0x009896800000895d */ /* 0x010fea0003900000 */
[----:B------:R-:W4:Y:S02]  /*4720*/  @!P0 SYNCS.PHASECHK.TRANS64 P0, [R0+URZ], R3 ;  /* 0x00000003000085a7 */ /* 0x000f2400080010ff */
[----:B----4-:R-:W-:Y:S05]  /*4730*/  @!P0 BRA `(.L_x_86) ;  /* 0xfffffffc00f08947 */ /* 0x010fea000383ffff */
[----:B------:R-:W-:Y:S05]  /*4740*/  BRA `(.L_x_85) ;  /* 0x00000000000c7947 */ /* 0x000fea0003800000 */
.L_x_81:
[----:B------:R-:W-:-:S04]  /*4750*/  UIADD3 UR4, UPT, UPT, UR41, 0x140, URZ ;  /* 0x0000014029047890 */ /* 0x000fc8000fffe0ff */
[----:B------:R-:W-:-:S09]  /*4760*/  UPRMT UR4, UR69, 0x654, UR4 ;  /* 0x0000065445047896 */ /* 0x000fd20008000004 */
[----:B------:R-:W-:Y:S03]  /*4770*/  SYNCS.ARRIVE.TRANS64.RED.A1T0 RZ, [UR4], RZ ;  /* 0x000000ffffff79a7 */ /* 0x000fe60008100404 */
.L_x_85:
[----:B-12---:R-:W-:Y:S01]  /*4780*/  SHF.L.U32 R3, RZ, 0x1f, RZ ;  /* 0x0000001fff037819 */ /* 0x006fe200000006ff */
[----:B------:R-:W-:Y:S01]  /*4790*/  UIADD3 UR4, UPT, UPT, UR41, 0x140, URZ ;  /* 0x0000014029047890 */ /* 0x000fe2000fffe0ff */
[----:B------:R-:W-:Y:S02]  /*47a0*/  PLOP3.LUT P0, PT, PT, PT, UP1, 0x80, 0x8 ;  /* 0x000000000008781c */ /* 0x000fe40003f0f018 */
[----:B------:R-:W1:Y:S02]  /*47b0*/  SYNCS.PHASECHK.TRANS64.TRYWAIT P1, [UR41+0x140], R3 ;  /* 0x00014003ff0075a7 */ /* 0x000e640008021129 */
[----:B-1----:R-:W-:Y:S09]  /*47c0*/  @!P1 BRA `(.L_x_87) ;  /* 0x0000004000889947 */ /* 0x002ff20003800000 */
.L_x_176:
[----:B------:R-:W-:Y:S01]  /*47d0*/  @!UP1 UPRMT UR4, UR69, 0x654, UR4 ;  /* 0x0000065445049896 */ /* 0x000fe20008000004 */
[----:B------:R-:W-:Y:S01]  /*47e0*/  UMOV UR5, 0xffff ;  /* 0x0000ffff00057882 */ /* 0x000fe20000000000 */
[----:B------:R-:W-:-:S07]  /*47f0*/  UMOV UR6, 0x1 ;  /* 0x0000000100067882 */ /* 0x000fce0000000000 */
[----:B------:R-:W-:Y:S01]  /*4800*/  @!P0 SYNCS.ARRIVE.TRANS64.RED.A1T0 RZ, [UR4], RZ ;  /* 0x000000ffffff89a7 */ /* 0x000fe20008100404 */
[----:B------:R-:W-:Y:S01]  /*4810*/  NOP ;  /* 0x0000000000007918 */ /* 0x000fe20000000000 */
[----:B-1----:R-:W1:Y:S01]  /*4820*/  LDS R0, [UR8+0x14] ;  /* 0x00001408ff007984 */ /* 0x002e620008000800 */
[----:B------:R-:W-:-:S04]  /*4830*/  ULOP3.LUT UR4, UR67, 0xffff, URZ, 0xc0, !UPT ;  /* 0x0000ffff43047892 */ /* 0x000fc8000f8ec0ff */
[----:B------:R-:W-:-:S04]  /*4840*/  USHF.R.U32.HI UR4, URZ, 0x5, UR4 ;  /* 0x00000005ff047899 */ /* 0x000fc80008011604 */
[----:B------:R-:W-:Y:S02]  /*4850*/  USHF.L.U32 UR5, UR5, UR4, URZ ;  /* 0x0000000405057299 */ /* 0x000fe400080006ff */
[----:B------:R-:W-:-:S04]  /*4860*/  USHF.L.U32 UR4, UR6, UR4, URZ ;  /* 0x0000000406047299 */ /* 0x000fc800080006ff */
[----:B-1----:R-:W-:-:S04]  /*4870*/  LOP3.LUT R0, R0, UR5, RZ, 0xc0, !PT ;  /* 0x0000000500007c12 */ /* 0x002fc8000f8ec0ff */
[----:B------:R-:W-:-:S13]  /*4880*/  ISETP.NE.AND P0, PT, R0, UR5, PT ;  /* 0x0000000500007c0c */ /* 0x000fda000bf05270 */
[----:B------:R-:W-:Y:S05]  /*4890*/  @P0 BRA `(.L_x_88) ;  /* 0x0000000000580947 */ /* 0x000fea0003800000 */
[----:B------:R-:W1:Y:S02]  /*48a0*/  LDS R0, [UR8+0x18] ;  /* 0x00001808ff007984 */ /* 0x000e640008000800 */
[----:B-1----:R-:W-:-:S04]  /*48b0*/  LOP3.LUT R0, R0, UR4, RZ, 0xc0, !PT ;  /* 0x0000000400007c12 */ /* 0x002fc8000f8ec0ff */
[----:B------:R-:W-:-:S13]  /*48c0*/  ISETP.NE.AND P0, PT, R0, UR4, PT ;  /* 0x0000000400007c0c */ /* 0x000fda000bf05270 */
[----:B------:R-:W-:Y:S05]  /*48d0*/  @P0 BRA `(.L_x_89) ;  /* 0x00000000003c0947 */ /* 0x000fea0003800000 */
[----:B------:R-:W1:Y:S01]  /*48e0*/  S2R R2, SR_LANEID ;  /* 0x0000000000027919 */ /* 0x000e620000000000 */
[----:B------:R-:W-:Y:S01]  /*48f0*/  ULOP3.LUT UR5, URZ, UR5, URZ, 0x33, !UPT ;  /* 0x00000005ff057292 */ /* 0x000fe2000f8e33ff */
[----:B------:R-:W-:Y:S01]  /*4900*/  LOP3.LUT R4, RZ, UR4, RZ, 0x33, !PT ;  /* 0x00000004ff047c12 */ /* 0x000fe2000f8e33ff */
[----:B------:R-:W-:Y:S02]  /*4910*/  VOTEU.ANY UR4, UPT, PT ;  /* 0x0000000000047886 */ /* 0x000fe400038e0100 */
[----:B------:R-:W-:Y:S01]  /*4920*/  UFLO.U32 UR4, UR4 ;  /* 0x00000004000472bd */ /* 0x000fe200080e0000 */
[----:B------:R-:W2:Y:S01]  /*4930*/  REDUX UR6, R4 ;  /* 0x00000000040673c4 */ /* 0x000ea20000000000 */
[----:B------:R-:W-:-:S06]  /*4940*/  IMAD.U32 R0, RZ, RZ, UR5 ;  /* 0x00000005ff007e24 */ /* 0x000fcc000f8e00ff */
[----:B------:R4:W-:Y:S01]  /*4950*/  UTCATOMSWS.AND URZ, UR5 ;  /* 0x0000000500ff79e3 */ /* 0x0009e20008000000 */
[----:B------:R-:W3:Y:S01]  /*4960*/  REDUX UR7, R0 ;  /* 0x00000000000773c4 */ /* 0x000ee20000000000 */
[----:B-1----:R-:W-:Y:S01]  /*4970*/  ISETP.EQ.U32.AND P0, PT, R2, UR4, PT ;  /* 0x0000000402007c0c */ /* 0x002fe2000bf02070 */
[----:B--2---:R-:W-:Y:S01]  /*4980*/  IMAD.U32 R2, RZ, RZ, UR6 ;  /* 0x00000006ff027e24 */ /* 0x004fe2000f8e00ff */
[----:B---3--:R-:W-:-:S11]  /*4990*/  MOV R3, UR7 ;  /* 0x0000000700037c02 */ /* 0x008fd60008000f00 */
[----:B------:R4:W-:Y:S04]  /*49a0*/  @P0 ATOMS.AND RZ, [UR8+0x14], R3 ;  /* 0x00001403ffff098c */ /* 0x0009e8000a800008 */
[----:B------:R4:W-:Y:S01]  /*49b0*/  @P0 ATOMS.AND RZ, [UR8+0x18], R2 ;  /* 0x00001802ffff098c */ /* 0x0009e2000a800008 */
[----:B------:R-:W-:Y:S05]  /*49c0*/  BRA `(.L_x_90) ;  /* 0x0000000000147947 */ /* 0x000fea0003800000 */
.L_x_89:
[----:B------:R-:W-:Y:S02]  /*49d0*/  MOV R2, 0x49f0 ;  /* 0x000049f000027802 */ /* 0x000fe40000000f00 */
[----:B---3-5:R-:W-:Y:S05]  /*49e0*/  CALL.REL.NOINC `($__internal_0_$__cuda_sm10x_tcgen05_guardrail_trap_col_being_dealloced_not_returned_by_alloc) ;  /* 0x0000004000f47944 */ /* 0x028fea0003c00000 */
[----:B------:R-:W-:Y:S05]  /*49f0*/  BRA `(.L_x_90) ;  /* 0x0000000000087947 */ /* 0x000fea0003800000 */
.L_x_88:
[----:B------:R-:W-:Y:S02]  /*4a00*/  MOV R2, 0x4a20 ;  /* 0x00004a2000027802 */ /* 0x000fe40000000f00 */
[----:B---3-5:R-:W-:Y:S05]  /*4a10*/  CALL.REL.NOINC `($__internal_2_$__cuda_sm10x_tcgen05_guardrail_trap_unallocated_columns_being_dealloced) ;  /* 0x0000004400007944 */ /* 0x028fea0003c00000 */
.L_x_90:
[----:B------:R-:W-:Y:S01]  /*4a20*/  NOP ;  /* 0x0000000000007918 */ /* 0x000fe20000000000 */
[----:B----4-:R-:W-:Y:S05]  /*4a30*/  EXIT ;  /* 0x000000000000794d */ /* 0x010fea0003800000 */
.L_x_61:
[----:B------:R-:W-:-:S09]  /*4a40*/  UISETP.NE.OR UP0, UPT, UR20, 0x3, !UP4 ;  /* 0x000000031400788c */ /* 0x000fd2000e705670 */
[----:B------:R-:W-:Y:S05]  /*4a50*/  BRA.U UP0, `(.L_x_91) ;  /* 0x00000011005c7547 */ /* 0x000fea000b800000 */
[----:B------:R-:W2:Y:S01]  /*4a60*/  LDCU.64 UR4, c[0x0][0x888] ;  /* 0x00011100ff0477ac */ /* 0x000ea20008000a00 */
[----:B------:R-:W3:Y:S01]  /*4a70*/  LDC.64 R12, c[0x0][0x348] ;  /* 0x0000d200ff0c7b82 */ /* 0x000ee20000000a00 */
[----:B------:R-:W-:Y:S02]  /*4a80*/  HFMA2 R9, -RZ, RZ, 0, 0 ;  /* 0x00000000ff097431 */ /* 0x000fe400000001ff */
[----:B------:R-:W-:Y:S01]  /*4a90*/  IMAD.MOV.U32 R11, RZ, RZ, 0x1 ;  /* 0x00000001ff0b7424 */ /* 0x000fe200078e00ff */
[----:B------:R-:W4:Y:S01]  /*4aa0*/  LDCU UR40, c[0x0][0x370] ;  /* 0x00006e00ff2877ac */ /* 0x000f220008000800 */
[----:B------:R-:W-:Y:S01]  /*4ab0*/  IMAD.MOV.U32 R10, RZ, RZ, RZ ;  /* 0x000000ffff0a7224 */ /* 0x000fe200078e00ff */
[----:B------:R-:W-:Y:S01]  /*4ac0*/  MOV R3, 0x2000 ;  /* 0x0000200000037802 */ /* 0x000fe20000000f00 */
[----:B------:R-:W4:Y:S01]  /*4ad0*/  LDCU.128 UR32, c[0x0][0xb10] ;  /* 0x00016200ff2077ac */ /* 0x000f220008000c00 */
[----:B------:R-:W1:Y:S01]  /*4ae0*/  LDCU UR37, c[0x0][0x374] ;  /* 0x00006e80ff2577ac */ /* 0x000e620008000800 */
[----:B------:R-:W1:Y:S01]  /*4af0*/  LDCU.64 UR30, c[0x0][0x890] ;  /* 0x00011200ff1e77ac */ /* 0x000e620008000a00 */
[----:B--2---:R-:W-:Y:S01]  /*4b00*/  UISETP.NE.U32.AND UP0, UPT, UR4, URZ, UPT ;  /* 0x000000ff0400728c */ /* 0x004fe2000bf05070 */
[----:B------:R-:W2:Y:S01]  /*4b10*/  LDCU UR15, c[0x0][0xb0c] ;  /* 0x00016180ff0f77ac */ /* 0x000ea20008000800 */
[----:B------:R-:W3:Y:S01]  /*4b20*/  LDCU UR45, c[0x0][0xb20] ;  /* 0x00016400ff2d77ac */ /* 0x000ee20008000800 */
[----:B------:R-:W3:Y:S01]  /*4b30*/  LDCU UR4, c[0x0][0xb30] ;  /* 0x00016600ff0477ac */ /* 0x000ee20008000800 */
[----:B----4-:R-:W-:-:S02]  /*4b40*/  UIMAD.WIDE.U32 UR6, UR40, UR32, URZ ;  /* 0x00000020280672a5 */ /* 0x010fc4000f8e00ff */
[----:B-1----:R-:W-:Y:S02]  /*4b50*/  UIMAD.WIDE.U32 UR8, UR37, UR35, URZ ;  /* 0x00000023250872a5 */ /* 0x002fe4000f8e00ff */
[----:B------:R-:W-:Y:S02]  /*4b60*/  UISETP.NE.U32.AND UP6, UPT, UR30, URZ, UPT ;  /* 0x000000ff1e00728c */ /* 0x000fe4000bfc5070 */
[----:B------:R-:W-:Y:S01]  /*4b70*/  UISETP.NE.AND.EX UP5, UPT, UR5, URZ, UPT, UP0 ;  /* 0x000000ff0500728c */ /* 0x000fe2000bfa5300 */
[----:B------:R-:W-:Y:S01]  /*4b80*/  UMOV UR21, 0x400 ;  /* 0x0000040000157882 */ /* 0x000fe20000000000 */
[----:B------:R-:W-:Y:S01]  /*4b90*/  UISETP.NE.AND UP0, UPT, UR42, 0x1, UPT ;  /* 0x000000012a00788c */ /* 0x000fe2000bf05270 */
[----:B------:R-:W-:Y:S01]  /*4ba0*/  UMOV UR6, UR7 ;  /* 0x0000000700067c82 */ /* 0x000fe20008000000 */
[----:B------:R-:W-:Y:S01]  /*4bb0*/  UMOV UR41, UR9 ;  /* 0x0000000900297c82 */ /* 0x000fe20008000000 */
[----:B--2---:R-:W-:Y:S01]  /*4bc0*/  UISETP.NE.AND UP0, UPT, UR15, 0x1, UPT ;  /* 0x000000010f00788c */ /* 0x004fe2000bf05270 */
[----:B------:R-:W-:Y:S01]  /*4bd0*/  UMOV UR25, URZ ;  /* 0x000000ff00197c82 */ /* 0x000fe20008000000 */
[----:B------:R-:W-:-:S02]  /*4be0*/  UPLOP3.LUT UP4, UPT, UPT, UPT, UPT, 0x40, 0x4 ;  /* 0x000000000004789c */ /* 0x000fc40003f8e870 */
[----:B------:R-:W-:Y:S01]  /*4bf0*/  UISETP.GE.AND UP2, UPT, UR42, 0x1, UPT ;  /* 0x000000012a00788c */ /* 0x000fe2000bf46270 */
[----:B------:R-:W1:Y:S01]  /*4c00*/  LDCU.64 UR22, c[0x0][0xb28] ;  /* 0x00016500ff1677ac */ /* 0x000e620008000a00 */
[----:B------:R-:W-:Y:S02]  /*4c10*/  ULEA UR21, UR53, UR21, 0x18 ;  /* 0x0000001535157291 */ /* 0x000fe4000f8ec0ff */
[----:B------:R-:W-:Y:S02]  /*4c20*/  UISETP.NE.AND.EX UP6, UPT, UR31, URZ, UPT, UP6 ;  /* 0x000000ff1f00728c */ /* 0x000fe4000bfc5360 */
[----:B------:R-:W-:Y:S02]  /*4c30*/  USHF.R.U32.HI UR43, URZ, UR33, UR6 ;  /* 0x00000021ff2b7299 */ /* 0x000fe40008011606 */
[----:B---3--:R-:W-:Y:S02]  /*4c40*/  USHF.R.U32.HI UR41, URZ, UR45, UR41 ;  /* 0x0000002dff297299 */ /* 0x008fe40008011629 */
[----:B------:R-:W-:-:S02]  /*4c50*/  UISETP.NE.AND UP0, UPT, UR34, 0x1, UPT ;  /* 0x000000012200788c */ /* 0x000fc4000bf05270 */
[----:B------:R-:W-:-:S11]  /*4c60*/  UISETP.NE.AND UP3, UPT, UR4, 0x1, UPT ;  /* 0x000000010400788c */ /* 0x000fd6000bf65270 */
.L_x_100:
[C---:B------:R-:W-:Y:S02]  /*4c70*/  LEA R8, R10.reuse, UR21, 0x3 ;  /* 0x000000150a087c11 */ /* 0x040fe4000f8e18ff */
[----:B------:R-:W-:Y:S02]  /*4c80*/  SHF.L.U32 R5, R9, 0x1f, RZ ;  /* 0x0000001f09057819 */ /* 0x000fe400000006ff */
[----:B------:R-:W-:Y:S02]  /*4c90*/  LEA R6, R10, UR21, 0x4 ;  /* 0x000000150a067c11 */ /* 0x000fe4000f8e20ff */
[----:B--2---:R-:W2:Y:S02]  /*4ca0*/  SYNCS.PHASECHK.TRANS64.TRYWAIT P0, [R8+URZ+0xc0], R5 ;  /* 0x0000c005080075a7 */ /* 0x004ea400080011ff */
[----:B--2---:R-:W-:Y:S05]  /*4cb0*/  @!P0 BRA `(.L_x_92) ;  /* 0x0000003c00648947 */ /* 0x004fea0003800000 */
.L_x_177:
[----:B--2---:R-:W2:Y:S01]  /*4cc0*/  LDS.128 R4, [R6+0x150] ;  /* 0x0001500006047984 */ /* 0x004ea20000000c00 */
[----:B------:R-:W-:Y:S01]  /*4cd0*/  UISETP.GE.AND UP0, UPT, UR42, 0x1, UPT ;  /* 0x000000012a00788c */ /* 0x000fe2000bf06270 */
[----:B------:R-:W-:Y:S01]  /*4ce0*/  @!PT LDS RZ, [RZ] ;  /* 0x00000000fffff984 */ /* 0x000fe20000000800 */
[----:B------:R-:W-:Y:S01]  /*4cf0*/  @!PT LDS RZ, [RZ] ;  /* 0x00000000fffff984 */ /* 0x000fe20000000800 */
[----:B------:R-:W-:Y:S01]  /*4d00*/  @!PT LDS RZ, [RZ] ;  /* 0x00000000fffff984 */ /* 0x000fe20000000800 */
[----:B------:R-:W-:Y:S01]  /*4d10*/  @!PT LDS RZ, [RZ] ;  /* 0x00000000fffff984 */ /* 0x000fe20000000800 */
[----:B------:R3:W-:Y:S06]  /*4d20*/  MEMBAR.ALL.CTA ;  /* 0x0000000000007992 */ /* 0x0007ec0000008000 */
[----:B---3--:R-:W3:Y:S01]  /*4d30*/  FENCE.VIEW.ASYNC.S ;  /* 0x00000000000073c6 */ /* 0x008ee20000000000 */
[----:B--2---:R-:W-:Y:S11]  /*4d40*/  LOP3.LUT P0, RZ, R6, 0x1, RZ, 0xc0, !PT ;  /* 0x0000000106ff7812 */ /* 0x004ff6000780c0ff */
[----:B------:R-:W-:Y:S02]  /*4d50*/  @!UPT UIADD3 URZ, UPT, UPT, URZ, URZ, URZ ;  /* 0x000000fffffff290 */ /* 0x000fe4000fffe0ff */
[----:B---3--:R-:W-:Y:S01]  /*4d60*/  VOTEU.ANY UP2, P0 ;  /* 0x0000000000ff7886 */ /* 0x008fe20000040100 */
[----:B------:R-:W-:Y:S11]  /*4d70*/  PLOP3.LUT P0, PT, PT, PT, UP2, 0x80, 0x8 ;  /* 0x000000000008781c */ /* 0x000ff60003f0f028 */
[----:B------:R-:W-:Y:S02]  /*4d80*/  @!UPT UIADD3 URZ, UPT, UPT, URZ, URZ, URZ ;  /* 0x000000fffffff290 */ /* 0x000fe4000fffe0ff */
[----:B------:R-:W-:Y:S02]  /*4d90*/  @P0 SHF.R.U32.HI R0, RZ, 0x10, R5 ;  /* 0x00000010ff000819 */ /* 0x000fe40000011605 */
[----:B------:R-:W-:Y:S02]  /*4da0*/  @P0 MOV R2, R4 ;  /* 0x0000000400020202 */ /* 0x000fe40000000f00 */
[----:B------:R-:W-:Y:S01]  /*4db0*/  @P0 R2UR UR4, R0 ;  /* 0x00000000000402ca */ /* 0x000fe200000e0000 */
[----:B------:R-:W-:Y:S01]  /*4dc0*/  VIADD R0, R8, 0xd0 ;  /* 0x000000d008007836 */ /* 0x000fe20000000000 */
[----:B------:R-:W-:Y:S02]  /*4dd0*/  @P0 LOP3.LUT R4, R5, 0xffff, RZ, 0xc0, !PT ;  /* 0x0000ffff05040812 */ /* 0x000fe400078ec0ff */
[----:B------:R-:W-:Y:S02]  /*4de0*/  @P0 R2UR UR6, R2 ;  /* 0x00000000020602ca */ /* 0x000fe400000e0000 */
[----:B------:R-:W-:Y:S02]  /*4df0*/  PRMT R0, RZ, 0x654, R0 ;  /* 0x00000654ff007816 */ /* 0x000fe40000000000 */
[----:B------:R-:W-:Y:S02]  /*4e00*/  @P0 R2UR UR5, R4 ;  /* 0x00000000040502ca */ /* 0x000fe400000e0000 */
[----:B------:R2:W-:Y:S03]  /*4e10*/  SYNCS.ARRIVE.TRANS64.RED.A1T0 RZ, [R0+URZ], RZ ;  /* 0x000000ff00ff79a7 */ /* 0x0005e600081004ff */
[----:B------:R-:W-:Y:S04]  /*4e20*/  @UP2 UMOV UR29, UR4 ;  /* 0x00000004001d2c82 */ /* 0x000fe80008000000 */
[----:B------:R-:W-:Y:S04]  /*4e30*/  @UP2 UMOV UR14, UR6 ;  /* 0x00000006000e2c82 */ /* 0x000fe80008000000 */
[----:B------:R-:W-:Y:S01]  /*4e40*/  @UP2 UMOV UR13, UR5 ;  /* 0x00000005000d2c82 */ /* 0x000fe20008000000 */
[----:B------:R-:W-:Y:S05]  /*4e50*/  BRA.U !UP0, `(.L_x_93) ;  /* 0x0000000108c07547 */ /* 0x000fea000b800000 */
[----:B------:R-:W-:Y:S02]  /*4e60*/  UIMAD.WIDE.U32 UR8, UR13, UR35, URZ ;  /* 0x000000230d0872a5 */ /* 0x000fe4000f8e00ff */
[----:B------:R-:W-:Y:S02]  /*4e70*/  UP2UR UR12, UPR, URZ, 0x4 ;  /* 0x00000004ff0c7883 */ /* 0x000fe40008000000 */
[----:B------:R-:W-:Y:S02]  /*4e80*/  UISETP.NE.AND UP2, UPT, UR34, 0x1, UPT ;  /* 0x000000012200788c */ /* 0x000fe4000bf45270 */
[----:B------:R-:W-:Y:S02]  /*4e90*/  UIMAD.WIDE.U32 UR10, UR14, UR32, URZ ;  /* 0x000000200e0a72a5 */ /* 0x000fe4000f8e00ff */
[----:B------:R-:W-:Y:S02]  /*4ea0*/  USEL UR4, UR37, UR41, !UP2 ;  /* 0x0000002925047287 */ /* 0x000fe4000d000000 */
[----:B------:R-:W-:Y:S02]  /*4eb0*/  UISETP.NE.AND UP0, UPT, UR15, 0x1, UPT ;  /* 0x000000010f00788c */ /* 0x000fe4000bf05270 */
[----:B------:R-:W-:Y:S02]  /*4ec0*/  UP2UR UR20, UPR, URZ, 0x2 ;  /* 0x00000002ff147883 */ /* 0x000fe40008000000 */
[----:B------:R-:W-:Y:S02]  /*4ed0*/  UISETP.NE.AND UP1, UPT, UR42, 0x1, UPT ;  /* 0x000000012a00788c */ /* 0x000fe4000bf25270 */
[----:B-1----:R-:W-:Y:S02]  /*4ee0*/  UIMAD.WIDE.U32 UR16, UR4, UR22, URZ ;  /* 0x00000016041072a5 */ /* 0x002fe4000f8e00ff */
[----:B------:R-:W-:Y:S01]  /*4ef0*/  USEL UR7, UR40, UR43, !UP0 ;  /* 0x0000002b28077287 */ /* 0x000fe2000c000000 */
[----:B------:R-:W-:Y:S02]  /*4f00*/  UMOV UR5, UR9 ;  /* 0x0000000900057c82 */ /* 0x000fe40008000000 */
[----:B------:R-:W-:Y:S02]  /*4f10*/  USHF.R.U32.HI UR6, URZ, UR45, UR5 ;  /* 0x0000002dff067299 */ /* 0x000fe40008011605 */
[----:B------:R-:W-:Y:S02]  /*4f20*/  UIMAD.WIDE.U32 UR18, UR7, UR22, URZ ;  /* 0x00000016071272a5 */ /* 0x000fe4000f8e00ff */
[----:B------:R-:W-:Y:S02]  /*4f30*/  USEL UR6, UR13, UR6, !UP2 ;  /* 0x000000060d067287 */ /* 0x000fe4000d000000 */
[----:B------:R-:W-:Y:S01]  /*4f40*/  UISETP.NE.AND UP2, UPT, UR12, URZ, UPT ;  /* 0x000000ff0c00728c */ /* 0x000fe2000bf45270 */
[----:B------:R-:W-:Y:S01]  /*4f50*/  UMOV UR5, UR11 ;  /* 0x0000000b00057c82 */ /* 0x000fe20008000000 */
[----:B------:R-:W-:Y:S02]  /*4f60*/  UIMAD.WIDE.U32 UR10, UR6, UR22, URZ ;  /* 0x00000016060a72a5 */ /* 0x000fe4000f8e00ff */
[----:B------:R-:W-:Y:S03]  /*4f70*/  USHF.R.U32.HI UR8, URZ, UR33, UR5 ;  /* 0x00000021ff087299 */ /* 0x000fe60008011605 */
[----:B------:R-:W-:Y:S02]  /*4f80*/  UMOV UR5, UR17 ;  /* 0x0000001100057c82 */ /* 0x000fe40008000000 */
[----:B------:R-:W-:Y:S03]  /*4f90*/  @UP1 USHF.R.U32.HI UR4, URZ, UR23, UR5 ;  /* 0x00000017ff041299 */ /* 0x000fe60008011605 */
[----:B------:R-:W-:Y:S01]  /*4fa0*/  UMOV UR5, UR19 ;  /* 0x0000001300057c82 */ /* 0x000fe20008000000 */
[----:B------:R-:W-:Y:S02]  /*4fb0*/  UIMAD UR4, UR42, UR4, URZ ;  /* 0x000000042a0472a4 */ /* 0x000fe4000f8e02ff */
[----:B------:R-:W-:Y:S02]  /*4fc0*/  @UP1 USHF.R.U32.HI UR7, URZ, UR23, UR5 ;  /* 0x00000017ff071299 */ /* 0x000fe40008011605 */
[----:B------:R-:W-:Y:S02]  /*4fd0*/  USEL UR5, UR14, UR8, !UP0 ;  /* 0x000000080e057287 */ /* 0x000fe4000c000000 */
[----:B------:R-:W-:Y:S02]  /*4fe0*/  UIMAD UR8, UR42, UR7, URZ ;  /* 0x000000072a0872a4 */ /* 0x000fe4000f8e02ff */
[----:B------:R-:W-:Y:S03]  /*4ff0*/  UISETP.GE.AND UP0, UPT, UR6, UR4, UPT ;  /* 0x000000040600728c */ /* 0x000fe6000bf06270 */
[----:B------:R-:W-:Y:S01]  /*5000*/  UMOV UR4, UR11 ;  /* 0x0000000b00047c82 */ /* 0x000fe20008000000 */
[----:B------:R-:W-:Y:S02]  /*5010*/  UISETP.GE.OR UP0, UPT, UR5, UR8, UP0 ;  /* 0x000000080500728c */ /* 0x000fe40008706670 */
[----:B------:R-:W-:Y:S02]  /*5020*/  USHF.R.U32.HI UR4, URZ, UR23, UR4 ;  /* 0x00000017ff047299 */ /* 0x000fe40008011604 */
[----:B------:R-:W-:Y:S02]  /*5030*/  UIMAD.WIDE.U32 UR8, UR5, UR22, URZ ;  /* 0x00000016050872a5 */ /* 0x000fe4000f8e00ff */
[----:B------:R-:W-:Y:S04]  /*5040*/  USEL UR10, UR6, UR4, !UP1 ;  /* 0x00000004060a7287 */ /* 0x000fe8000c800000 */
[----:B------:R-:W-:Y:S01]  /*5050*/  UIADD3 UR11, UPT, UPT, -UR10, URZ, URZ ;  /* 0x000000ff0a0b7290 */ /* 0x000fe2000fffe1ff */
[----:B------:R-:W-:Y:S02]  /*5060*/  @!UP0 UMOV UR4, UR9 ;  /* 0x0000000900048c82 */ /* 0x000fe40008000000 */
[----:B------:R-:W-:Y:S02]  /*5070*/  @!UP0 USHF.R.U32.HI UR4, URZ, UR23, UR4 ;  /* 0x00000017ff048299 */ /* 0x000fe40008011604 */
[----:B------:R-:W-:Y:S02]  /*5080*/  UIMAD UR8, UR42, UR11, UR6 ;  /* 0x0000000b2a0872a4 */ /* 0x000fe4000f8e0206 */
[----:B------:R-:W-:Y:S02]  /*5090*/  @!UP0 USEL UR4, UR5, UR4, !UP1 ;  /* 0x0000000405048287 */ /* 0x000fe4000c800000 */
[----:B------:R-:W-:Y:S02]  /*50a0*/  UISETP.NE.AND UP1, UPT, UR20, URZ, UPT ;  /* 0x000000ff1400728c */ /* 0x000fe4000bf25270 */
[----:B------:R-:W-:Y:S02]  /*50b0*/  @!UP0 UIMAD UR7, UR7, UR8, UR4 ;  /* 0x00000008070782a4 */ /* 0x000fe4000f8e0204 */
[----:B------:R-:W-:Y:S02]  /*50c0*/  @!UP0 UIADD3 UR9, UPT, UPT, UR10, -UR4, URZ ;  /* 0x800000040a098290 */ /* 0x000fe4000fffe0ff */
[----:B------:R-:W-:Y:S02]  /*50d0*/  UIADD3 UR8, UPT, UPT, -UR6, URZ, URZ ;  /* 0x000000ff06087290 */ /* 0x000fe4000fffe1ff */
[----:B------:R-:W-:Y:S02]  /*50e0*/  UIADD3 UR4, UPT, UPT, -UR5, URZ, URZ ;  /* 0x000000ff05047290 */ /* 0x000fe4000fffe1ff */
[----:B------:R-:W-:Y:S03]  /*50f0*/  @!UP0 UIMAD UR6, UR9, UR42, UR5 ;  /* 0x0000002a090682a4 */ /* 0x000fe6000f8e0205 */
[----:B------:R-:W-:Y:S01]  /*5100*/  @!UP0 UMOV UR5, UR7 ;  /* 0x0000000700058c82 */ /* 0x000fe20008000000 */
[----:B------:R-:W-:Y:S02]  /*5110*/  UIMAD UR7, UR15, UR4, UR14 ;  /* 0x000000040f0772a4 */ /* 0x000fe4000f8e020e */
[----:B------:R-:W-:Y:S02]  /*5120*/  UIMAD UR4, UR34, UR8, UR13 ;  /* 0x00000008220472a4 */ /* 0x000fe4000f8e020d */
[----:B------:R-:W-:Y:S02]  /*5130*/  UIMAD UR14, UR5, UR15, UR7 ;  /* 0x0000000f050e72a4 */ /* 0x000fe4000f8e0207 */
[----:B------:R-:W-:Y:S11]  /*5140*/  UIMAD UR13, UR6, UR34, UR4 ;  /* 0x00000022060d72a4 */ /* 0x000ff6000f8e0204 */
[----:B------:R-:W-:Y:S01]  /*5150*/  @!UPT UIADD3 URZ, UPT, UPT, URZ, URZ, URZ ;  /* 0x000000fffffff290 */ /* 0x000fe2000fffe0ff */
.L_x_93:
[----:B------:R-:W3:Y:S01]  /*5160*/  @!UP3 LDCU.128 UR8, c[0x0][0xb10] ;  /* 0x00016200ff08b7ac */ /* 0x000ee20008000c00 */
[----:B------:R-:W-:Y:S04]  /*5170*/  ISETP.NE.U32.AND P0, PT, RZ, UR30, PT ;  /* 0x0000001eff007c0c */ /* 0x000fe8000bf05070 */
[----:B------:R-:W-:Y:S01]  /*5180*/  ISETP.NE.AND.EX P0, PT, RZ, UR31, PT, P0 ;  /* 0x0000001fff007c0c */ /* 0x000fe2000bf05300 */
[----:B------:R-:W4:Y:S01]  /*5190*/  @!UP3 LDCU UR5, c[0x0][0xb0c] ;  /* 0x00016180ff05b7ac */ /* 0x000f220008000800 */
[----:B------:R-:W-:Y:S02]  /*51a0*/  USHF.L.U32 UR26, UR26, 0x6, URZ ;  /* 0x000000061a1a7899 */ /* 0x000fe400080006ff */
[----:B------:R-:W-:Y:S02]  /*51b0*/  USHF.L.U32 UR27, UR27, 0x6, URZ ;  /* 0x000000061b1b7899 */ /* 0x000fe400080006ff */
[----:B---3--:R-:W-:Y:S07]  /*51c0*/  UIMAD.WIDE.U32 UR6, UR14, UR8, URZ ;  /* 0x000000080e0672a5 */ /* 0x008fee000f8e00ff */
[----:B------:R-:W-:Y:S01]  /*51d0*/  @!UP3 UMOV UR4, UR7 ;  /* 0x000000070004bc82 */ /* 0x000fe20008000000 */
[----:B----4-:R-:W-:Y:S02]  /*51e0*/  @!UP3 UISETP.NE.AND UP0, UPT, UR5, 0x1, UPT ;  /* 0x000000010500b88c */ /* 0x010fe4000bf05270 */
[----:B------:R-:W-:Y:S02]  /*51f0*/  @!UP3 USHF.R.U32.HI UR4, URZ, UR9, UR4 ;  /* 0x00000009ff04b299 */ /* 0x000fe40008011604 */
[----:B------:R-:W-:Y:S02]  /*5200*/  UIMAD.WIDE.U32 UR6, UR13, UR11, URZ ;  /* 0x0000000b0d0672a5 */ /* 0x000fe4000f8e00ff */
[----:B------:R-:W-:Y:S02]  /*5210*/  @!UP3 USEL UR8, UR14, UR4, !UP0 ;  /* 0x000000040e08b287 */ /* 0x000fe4000c000000 */
[----:B------:R-:W-:Y:S03]  /*5220*/  @!UP3 UISETP.NE.AND UP0, UPT, UR10, 0x1, UPT ;  /* 0x000000010a00b88c */ /* 0x000fe6000bf05270 */
[----:B------:R-:W-:Y:S02]  /*5230*/  @!UP3 UMOV UR6, UR7 ;  /* 0x000000070006bc82 */ /* 0x000fe40008000000 */
[----:B------:R-:W3:Y:S02]  /*5240*/  @!UP3 LDCU UR4, c[0x0][0xb20] ;  /* 0x00016400ff04b7ac */ /* 0x000ee40008000800 */
[----:B---3--:R-:W-:Y:S04]  /*5250*/  @!UP3 USHF.R.U32.HI UR6, URZ, UR4, UR6 ;  /* 0x00000004ff06b299 */ /* 0x008fe80008011606 */
[----:B------:R-:W-:Y:S04]  /*5260*/  @!UP3 USEL UR6, UR13, UR6, !UP0 ;  /* 0x000000060d06b287 */ /* 0x000fe8000c000000 */
[----:B------:R-:W-:Y:S02]  /*5270*/  @!UP3 UIADD3 UR4, UPT, UPT, -UR8, UR6, URZ ;  /* 0x000000060804b290 */ /* 0x000fe4000fffe1ff */
[----:B------:R-:W-:Y:S02]  /*5280*/  @!UP3 UIADD3 UR6, UPT, UPT, UR8, -UR6, URZ ;  /* 0x800000060806b290 */ /* 0x000fe4000fffe0ff */
[----:B------:R-:W-:Y:S02]  /*5290*/  @!UP3 UIMAD UR14, UR4, UR5, UR14 ;  /* 0x00000005040eb2a4 */ /* 0x000fe4000f8e020e */
[----:B------:R-:W-:Y:S01]  /*52a0*/  @!UP3 UIMAD UR13, UR6, UR10, UR13 ;  /* 0x0000000a060db2a4 */ /* 0x000fe2000f8e020d */
[----:B------:R-:W-:Y:S11]  /*52b0*/  BRA.U UP4, `(.L_x_94) ;  /* 0x0000000104107547 */ /* 0x000ff6000b800000 */
[----:B--2---:R-:W-:Y:S04]  /*52c0*/  MOV R0, UR44 ;  /* 0x0000002c00007c02 */ /* 0x004fe80008000f00 */
[----:B------:R-:W-:Y:S04]  /*52d0*/  SHF.L.U32 R5, R0, 0x1f, RZ ;  /* 0x0000001f00057819 */ /* 0x000fe800000006ff */
[----:B------:R-:W2:Y:S02]  /*52e0*/  SYNCS.PHASECHK.TRANS64.TRYWAIT P1, [UR21+0xb8], R5 ;  /* 0x0000b805ff0075a7 */ /* 0x000ea40008021115 */
[----:B--2---:R-:W-:Y:S05]  /*52f0*/  @!P1 BRA `(.L_x_95) ;  /* 0x0000003400e89947 */ /* 0x004fea0003800000 */
.L_x_94:
[----:B------:R-:W-:Y:S05]  /*5300*/  BRA.U !UP6, `(.L_x_96) ;  /* 0x000000010e387547 */ /* 0x000fea000b800000 */
[----:B------:R-:W-:Y:S01]  /*5310*/  UPLOP3.LUT UP1, UPT, UPT, UPT, UP5, 0x80, 0x8 ;  /* 0x000000000008789c */ /* 0x000fe20003f2f050 */
[----:B--2---:R-:W-:Y:S01]  /*5320*/  HFMA2 R0, -RZ, RZ, 0, 5.9604644775390625e-08 ;  /* 0x00000001ff007431 */ /* 0x004fe200000001ff */
[----:B------:R-:W2:Y:S01]  /*5330*/  LDCU.64 UR8, c[0x0][0x358] ;  /* 0x00006b00ff0877ac */ /* 0x000ea20008000a00 */
[----:B------:R-:W-:Y:S03]  /*5340*/  IMAD.MOV.U32 R27, RZ, RZ, 0x1 ;  /* 0x00000001ff1b7424 */ /* 0x000fe600078e00ff */
[----:B------:R-:W-:Y:S05]  /*5350*/  PLOP3.LUT P1, PT, PT, PT, UP1, 0x80, 0x8 ;  /* 0x000000000008781c */ /* 0x000fea0003f2f018 */
[----:B------:R-:W3:Y:S01]  /*5360*/  @UP1 LDCU.64 UR4, c[0x0][0x888] ;  /* 0x00011100ff0417ac */ /* 0x000ee20008000a00 */
[----:B------:R-:W-:Y:S07]  /*5370*/  @UP1 UIMAD UR6, UR36, UR30, URZ ;  /* 0x0000001e240612a4 */ /* 0x000fee000f8e02ff */
[----:B------:R-:W-:Y:S01]  /*5380*/  @!P1 PRMT R27, R0, 0x7610, R27 ;  /* 0x00007610001b9816 */ /* 0x000fe2000000001b */
[----:B---3--:R-:W-:Y:S06]  /*5390*/  @UP1 UIMAD.WIDE UR4, UR6, 0x4, UR4 ;  /* 0x00000004060418a5 */ /* 0x008fec000f8e0204 */
[----:B------:R-:W-:Y:S01]  /*53a0*/  IMAD.U32 R4, RZ, RZ, UR4 ;  /* 0x00000004ff047e24 */ /* 0x000fe2000f8e00ff */
[----:B------:R-:W-:Y:S04]  /*53b0*/  MOV R5, UR5 ;  /* 0x0000000500057c02 */ /* 0x000fe80008000f00 */
[----:B------:R-:W3:Y:S01]  /*53c0*/  @!UP1 LDCU UR4, c[0x0][0x880] ;  /* 0x00011000ff0497ac */ /* 0x000ee20008000800 */
[----:B--2--5:R4:W5:Y:S02]  /*53d0*/  @P1 LDG.E R26, desc[UR8][R4.64] ;  /* 0x00000008041a1981 */ /* 0x024964000c1e1900 */
[----:B---34-:R-:W-:Y:S07]  /*53e0*/  @!P1 IMAD.U32 R26, RZ, RZ, UR4 ;  /* 0x00000004ff1a9e24 */ /* 0x018fee000f8e00ff */
.L_x_96:
[----:B-----5:R-:W-:Y:S01]  /*53f0*/  @!P0 FSETP.EQ.AND P2, PT, R26, RZ, PT ;  /* 0x000000ff1a00820b */ /* 0x020fe20003f42000 */
[----:B------:R-:W-:Y:S01]  /*5400*/  @!UPT UIADD3 URZ, UPT, UPT, URZ, URZ, URZ ;  /* 0x000000fffffff290 */ /* 0x000fe2000fffe0ff */
[----:B------:R-:W-:Y:S11]  /*5410*/  @!P0 BRA `(.L_x_97) ;  /* 0x0000000000148947 */ /* 0x000ff60003800000 */
[----:B------:R-:W-:Y:S02]  /*5420*/  LOP3.LUT P0, RZ, R27, 0xff, RZ, 0xc0, !PT ;  /* 0x000000ff1bff7812 */ /* 0x000fe4000780c0ff */
[----:B------:R-:W-:Y:S04]  /*5430*/  PLOP3.LUT P2, PT, PT, PT, UP1, 0x80, 0x8 ;  /* 0x000000000008781c */ /* 0x000fe80003f4f018 */
[----:B------:R-:W-:Y:S07]  /*5440*/  PLOP3.LUT P2, PT, P2, PT, PT, 0x8, 0x80 ;  /* 0x000000000080781c */ /* 0x000fee000174e170 */
[----:B------:R-:W-:Y:S11]  /*5450*/  @P0 FSETP.EQ.AND P2, PT, R26, RZ, PT ;  /* 0x000000ff1a00020b */ /* 0x000ff60003f42000 */
[----:B------:R-:W-:Y:S02]  /*5460*/  @!UPT UIADD3 URZ, UPT, UPT, URZ, URZ, URZ ;  /* 0x000000fffffff290 */ /* 0x000fe4000fffe0ff */
.L_x_97:
[----:B------:R-:W-:Y:S01]  /*5470*/  ULEA UR4, UR25, UR21, 0x3 ;  /* 0x0000001519047291 */ /* 0x000fe2000f8e18ff */
[----:B--2---:R-:W-:Y:S02]  /*5480*/  SHF.L.U32 R5, R11, 0x1f, RZ ;  /* 0x0000001f0b057819 */ /* 0x004fe400000006ff */
[----:B------:R-:W-:Y:S04]  /*5490*/  ELECT P1, URZ, PT ;  /* 0x0000000000ff782f */ /* 0x000fe80003820000 */
[----:B------:R-:W-:Y:S02]  /*54a0*/  PLOP3.LUT P1, PT, P2, P1, PT, 0xf2, 0x2f ;  /* 0x00000000002f781c */ /* 0x000fe40001723e72 */
[----:B------:R-:W2:Y:S02]  /*54b0*/  SYNCS.PHASECHK.TRANS64.TRYWAIT P0, [UR4+0x98], R5 ;  /* 0x00009805ff0075a7 */ /* 0x000ea40008001104 */
[----:B--2---:R-:W-:Y:S09]  /*54c0*/  @!P0 BRA `(.L_x_98) ;  /* 0x00000034008c8947 */ /* 0x004ff20003800000 */
.L_x_180:
[----:B------:R-:W-:Y:S01]  /*54d0*/  VOTEU.ALL UP0, P1 ;  /* 0x0000000000ff7886 */ /* 0x000fe20000800000 */
[----:B------:R-:W-:Y:S01]  /*54e0*/  @!P1 IADD3 R4, P0, PT, R12, 0x580, RZ ;  /* 0x000005800c049810 */ /* 0x000fe20007f1e0ff */
[----:B------:R-:W-:Y:S01]  /*54f0*/  UMOV UR38, 0x0 ;  /* 0x0000000000267882 */ /* 0x000fe20000000000 */
[----:B------:R-:W-:Y:S01]  /*5500*/  UMOV UR39, 0x10000000 ;  /* 0x1000000000277882 */ /* 0x000fe20000000000 */
[----:B------:R-:W-:Y:S01]  /*5510*/  UMOV UR28, UR36 ;  /* 0x00000024001c7c82 */ /* 0x000fe20008000000 */
[----:B------:R-:W-:Y:S01]  /*5520*/  @!UP0 ULEA UR5, UR25, UR21, 0xd ;  /* 0x0000001519058291 */ /* 0x000fe2000f8e68ff */
[----:B------:R-:W-:Y:S01]  /*5530*/  @!P1 IMAD.X R2, RZ, RZ, R13, P0 ;  /* 0x000000ffff029224 */ /* 0x000fe200000e060d */
[----:B------:R-:W-:Y:S01]  /*5540*/  @!UP0 UIADD3 UR10, UPT, UPT, UR26, 0x20, URZ ;  /* 0x000000201a0a8890 */ /* 0x000fe2000fffe0ff */
[----:B------:R-:W-:Y:S01]  /*5550*/  @!P1 R2UR UR7, R4 ;  /* 0x00000000040792ca */ /* 0x000fe200000e0000 */
[----:B------:R-:W-:Y:S01]  /*5560*/  @!UP0 UIADD3 UR24, UPT, UPT, UR5, 0x200, URZ ;  /* 0x0000020005188890 */ /* 0x000fe2000fffe0ff */
[----:B------:R-:W-:Y:S01]  /*5570*/  VIADD R10, R10, 0x1 ;  /* 0x000000010a0a7836 */ /* 0x000fe20000000000 */
[----:B------:R-:W-:Y:S02]  /*5580*/  @!UP0 UIADD3 UR8, UPT, UPT, UR5, 0x1200, URZ ;  /* 0x0000120005088890 */ /* 0x000fe4000fffe0ff */
[----:B------:R-:W-:Y:S02]  /*5590*/  UIADD3 UR5, UPT, UPT, UR25, 0x1, URZ ;  /* 0x0000000119057890 */ /* 0x000fe4000fffe0ff */
[----:B------:R-:W-:Y:S02]  /*55a0*/  UIADD3 UR25, UPT, UPT, UR4, 0x80, URZ ;  /* 0x0000008004197890 */ /* 0x000fe4000fffe0ff */
[----:B------:R-:W-:Y:S01]  /*55b0*/  UISETP.NE.AND UP0, UPT, UR5, 0x3, UPT ;  /* 0x000000030500788c */ /* 0x000fe2000bf05270 */
[----:B------:R-:W-:Y:S01]  /*55c0*/  UMOV UR11, UR27 ;  /* 0x0000001b000b7c82 */ /* 0x000fe20008000000 */
[----:B------:R-:W-:Y:S02]  /*55d0*/  UMOV UR12, UR36 ;  /* 0x00000024000c7c82 */ /* 0x000fe40008000000 */
[----:B------:R-:W-:Y:S01]  /*55e0*/  USEL UR6, UR5, URZ, UP0 ;  /* 0x000000ff05067287 */ /* 0x000fe20008000000 */
[----:B------:R-:W-:Y:S01]  /*55f0*/  @!P1 R2UR UR5, R2 ;  /* 0x00000000020592ca */ /* 0x000fe200000e0000 */
[----:B------:R-:W-:Y:S01]  /*5600*/  IMAD.U32 R4, RZ, RZ, UR7 ;  /* 0x00000007ff047e24 */ /* 0x000fe2000f8e00ff */
[----:B------:R-:W-:Y:S01]  /*5610*/  USEL UR18, URZ, 0x1, UP0 ;  /* 0x00000001ff127887 */ /* 0x000fe20008000000 */
[----:B------:R-:W-:Y:S01]  /*5620*/  @!P1 IMAD.MOV.U32 R2, RZ, RZ, 0x2000 ;  /* 0x00002000ff029424 */ /* 0x000fe200078e00ff */
[----:B------:R-:W-:Y:S01]  /*5630*/  VOTEU.ALL UP0, P1 ;  /* 0x0000000000ff7886 */ /* 0x000fe20000800000 */
[----:B------:R-:W-:Y:S01]  /*5640*/  UMOV UR9, UR25 ;  /* 0x0000001900097c82 */ /* 0x000fe20008000000 */
[----:B------:R-:W-:Y:S01]  /*5650*/  @!P1 R2UR UR16, R4 ;  /* 0x00000000041092ca */ /* 0x000fe200000e0000 */
[----:B------:R-:W-:Y:S01]  /*5660*/  UPRMT UR7, UR53, 0x654, UR25 ;  /* 0x0000065435077896 */ /* 0x000fe20008000019 */
[----:B------:R-:W-:Y:S04]  /*5670*/  LOP3.LUT R11, R11, UR18, RZ, 0x3c, !PT ;  /* 0x000000120b0b7c12 */ /* 0x000fe8000f8e3cff */
[----:B--2---:R-:W-:Y:S01]  /*5680*/  SHF.L.U32 R0, R11, 0x1f, RZ ;  /* 0x0000001f0b007819 */ /* 0x004fe200000006ff */
[----:B------:R-:W-:Y:S01]  /*5690*/  IMAD.U32 R5, RZ, RZ, UR5 ;  /* 0x00000005ff057e24 */ /* 0x000fe2000f8e00ff */
[----:B------:R-:W-:Y:S04]  /*56a0*/  ULEA UR5, UR6, UR21, 0x3 ;  /* 0x0000001506057291 */ /* 0x000fe8000f8e18ff */
[----:B------:R-:W-:Y:S11]  /*56b0*/  @!P1 R2UR UR17, R5 ;  /* 0x00000000051192ca */ /* 0x000ff600000e0000 */
[----:B------:R-:W-:Y:S02]  /*56c0*/  @!UPT UIADD3 URZ, UPT, UPT, URZ, URZ, URZ ;  /* 0x000000fffffff290 */ /* 0x000fe4000fffe0ff */
[----:B------:R2:W-:Y:S01]  /*56d0*/  @!UP0 UTMALDG.3D [UR24], [UR16], desc[UR38] ;  /* 0x00002618100085b4 */ /* 0x0005e20008011000 */
[----:B------:R-:W-:Y:S05]  /*56e0*/  VOTEU.ALL UP0, P1 ;  /* 0x0000000000ff7886 */ /* 0x000fea0000800000 */
[----:B------:R2:W-:Y:S01]  /*56f0*/  @!UP0 UTMALDG.3D [UR8], [UR16], desc[UR38] ;  /* 0x00002608100085b4 */ /* 0x0005e20008011000 */
[----:B------:R2:W-:Y:S01]  /*5700*/  @!P1 SYNCS.ARRIVE.TRANS64.RED.A0TR RZ, [UR4+0x80], R2 ;  /* 0x00008002ffff99a7 */ /* 0x0005e20008300404 */
[----:B------:R-:W-:Y:S01]  /*5710*/  SYNCS.ARRIVE.TRANS64.RED.A1T0 RZ, [UR7], RZ ;  /* 0x000000ffffff79a7 */ /* 0x000fe20008100407 */
[----:B------:R-:W3:Y:S02]  /*5720*/  SYNCS.PHASECHK.TRANS64.TRYWAIT P0, [UR5+0x98], R0 ;  /* 0x00009800ff0075a7 */ /* 0x000ee40008001105 */
[----:B--23--:R-:W-:Y:S05]  /*5730*/  @!P0 BRA `(.L_x_99) ;  /* 0x0000003400088947 */ /* 0x00cfea0003800000 */
.L_x_182:
[----:B------:R-:W-:Y:S01]  /*5740*/  UIADD3 UR17, UPT, UPT, UR5, 0x80, URZ ;  /* 0x0000008005117890 */ /* 0x000fe2000fffe0ff */
[----:B------:R-:W-:Y:S01]  /*5750*/  @!P1 IADD3 R2, P0, PT, R12, 0x580, RZ ;  /* 0x000005800c029810 */ /* 0x000fe20007f1e0ff */
[----:B------:R-:W-:Y:S01]  /*5760*/  UPLOP3.LUT UP4, UPT, UPT, UPT, UPT, 0x80, 0x8 ;  /* 0x000000000008789c */ /* 0x000fe20003f8f070 */
[----:B------:R-:W-:Y:S01]  /*5770*/  R2UR UR46, R65 ;  /* 0x00000000412e72ca */ /* 0x000fe200000e0000 */
[----:B------:R-:W-:Y:S01]  /*5780*/  UMOV UR38, 0x0 ;  /* 0x0000000000267882 */ /* 0x000fe20000000000 */
[----:B------:R-:W-:Y:S01]  /*5790*/  UMOV UR39, 0x10000000 ;  /* 0x1000000000277882 */ /* 0x000fe20000000000 */
[----:B------:R-:W-:Y:S01]  /*57a0*/  UMOV UR19, UR27 ;  /* 0x0000001b00137c82 */ /* 0x000fe20008000000 */
[----:B------:R-:W-:Y:S01]  /*57b0*/  UMOV UR20, UR36 ;  /* 0x0000002400147c82 */ /* 0x000fe20008000000 */
[----:B------:R-:W-:Y:S01]  /*57c0*/  UMOV UR11, UR27 ;  /* 0x0000001b000b7c82 */ /* 0x000fe20008000000 */
[----:B------:R-:W-:Y:S01]  /*57d0*/  UMOV UR12, UR36 ;  /* 0x00000024000c7c82 */ /* 0x000fe20008000000 */
[----:B------:R-:W-:Y:S01]  /*57e0*/  UMOV UR9, UR17 ;  /* 0x0000001100097c82 */ /* 0x000fe20008000000 */
[----:B------:R-:W-:Y:S01]  /*57f0*/  VOTEU.ALL UP0, P1 ;  /* 0x0000000000ff7886 */ /* 0x000fe20000800000 */
[----:B--2---:R-:W-:Y:S01]  /*5800*/  @!P1 IMAD.X R0, RZ, RZ, R13, P0 ;  /* 0x000000ffff009224 */ /* 0x004fe200000e060d */
[----:B------:R-:W-:Y:S01]  /*5810*/  R2UR UR28, R66 ;  /* 0x00000000421c72ca */ /* 0x000fe200000e0000 */
[----:B------:R-:W-:Y:S01]  /*5820*/  UMOV UR36, UR29 ;  /* 0x0000001d00247c82 */ /* 0x000fe20008000000 */
[C---:B------:R-:W-:Y:S01]  /*5830*/  ISETP.NE.AND P0, PT, R10.reuse, 0x2, PT ;  /* 0x000000020a00780c */ /* 0x040fe20003f05270 */
[----:B------:R-:W-:Y:S02]  /*5840*/  @!UP0 ULEA UR4, UR6, UR21, 0xd ;  /* 0x0000001506048291 */ /* 0x000fe4000f8e68ff */
[----:B------:R-:W-:Y:S01]  /*5850*/  @!UP0 UIADD3 UR18, UPT, UPT, UR26, 0x10, URZ ;  /* 0x000000101a128890 */ /* 0x000fe2000fffe0ff */
[----:B------:R-:W-:Y:S01]  /*5860*/  SEL R10, R10, RZ, P0 ;  /* 0x000000ff0a0a7207 */ /* 0x000fe20000000000 */
[----:B------:R-:W-:Y:S02]  /*5870*/  @!UP0 UIADD3 UR16, UPT, UPT, UR4, 0x200, URZ ;  /* 0x0000020004108890 */ /* 0x000fe4000fffe0ff */
[----:B------:R-:W-:Y:S02]  /*5880*/  @!UP0 UIADD3 UR8, UPT, UPT, UR4, 0x1200, URZ ;  /* 0x0000120004088890 */ /* 0x000fe4000fffe0ff */
[----:B------:R-:W-:Y:S01]  /*5890*/  UIADD3 UR4, UPT, UPT, UR6, 0x1, URZ ;  /* 0x0000000106047890 */ /* 0x000fe2000fffe0ff */
[----:B------:R-:W-:Y:S01]  /*58a0*/  @!P1 R2UR UR6, R2 ;  /* 0x00000000020692ca */ /* 0x000fe200000e0000 */
[----:B------:R-:W-:Y:S02]  /*58b0*/  @!UP0 UIADD3 UR10, UPT, UPT, UR26, 0x30, URZ ;  /* 0x000000301a0a8890 */ /* 0x000fe4000fffe0ff */
[----:B------:R-:W-:Y:S02]  /*58c0*/  UISETP.NE.AND UP0, UPT, UR4, 0x3, UPT ;  /* 0x000000030400788c */ /* 0x000fe4000bf05270 */
[----:B------:R-:W-:Y:S02]  /*58d0*/  UIADD3 UR26, UPT, UPT, UR13, UR46, URZ ;  /* 0x0000002e0d1a7290 */ /* 0x000fe4000fffe0ff */
[----:B------:R-:W-:Y:S01]  /*58e0*/  USEL UR25, UR4, URZ, UP0 ;  /* 0x000000ff04197287 */ /* 0x000fe20008000000 */
[----:B------:R-:W-:Y:S01]  /*58f0*/  @!P1 R2UR UR4, R0 ;  /* 0x00000000000492ca */ /* 0x000fe200000e0000 */
[----:B------:R-:W-:Y:S01]  /*5900*/  USEL UR24, URZ, 0x1, UP0 ;  /* 0x00000001ff187887 */ /* 0x000fe20008000000 */
[----:B------:R-:W-:Y:S01]  /*5910*/  SEL R0, RZ, 0x1, P0 ;  /* 0x00000001ff007807 */ /* 0x000fe20000000000 */
[----:B------:R-:W-:Y:S01]  /*5920*/  VOTEU.ALL UP0, P1 ;  /* 0x0000000000ff7886 */ /* 0x000fe20000800000 */
[----:B------:R-:W-:Y:S01]  /*5930*/  UIADD3 UR27, UPT, UPT, UR14, UR28, URZ ;  /* 0x0000001c0e1b7290 */ /* 0x000fe2000fffe0ff */
[----:B------:R-:W-:Y:S01]  /*5940*/  IMAD.U32 R4, RZ, RZ, UR6 ;  /* 0x00000006ff047e24 */ /* 0x000fe2000f8e00ff */
[----:B------:R-:W-:Y:S02]  /*5950*/  LOP3.LUT R9, R9, R0, RZ, 0x3c, !PT ;  /* 0x0000000009097212 */ /* 0x000fe400078e3cff */
[----:B------:R-:W-:Y:S02]  /*5960*/  LOP3.LUT R11, R11, UR24, RZ, 0x3c, !PT ;  /* 0x000000180b0b7c12 */ /* 0x000fe4000f8e3cff */
[----:B------:R-:W-:Y:S03]  /*5970*/  @!P1 R2UR UR6, R4 ;  /* 0x00000000040692ca */ /* 0x000fe600000e0000 */
[----:B------:R-:W-:Y:S01]  /*5980*/  IMAD.U32 R5, RZ, RZ, UR4 ;  /* 0x00000004ff057e24 */ /* 0x000fe2000f8e00ff */
[----:B------:R-:W-:Y:S04]  /*5990*/  UPRMT UR4, UR53, 0x654, UR17 ;  /* 0x0000065435047896 */ /* 0x000fe80008000011 */
[----:B------:R-:W-:Y:S11]  /*59a0*/  @!P1 R2UR UR7, R5 ;  /* 0x00000000050792ca */ /* 0x000ff600000e0000 */
[----:B------:R-:W-:Y:S02]  /*59b0*/  @!UPT UIADD3 URZ, UPT, UPT, URZ, URZ, URZ ;  /* 0x000000fffffff290 */ /* 0x000fe4000fffe0ff */
[----:B------:R2:W-:Y:S01]  /*59c0*/  @!UP0 UTMALDG.3D [UR16], [UR6], desc[UR38] ;  /* 0x00002610060085b4 */ /* 0x0005e20008011000 */
[----:B------:R-:W-:Y:S05]  /*59d0*/  VOTEU.ALL UP0, P1 ;  /* 0x0000000000ff7886 */ /* 0x000fea0000800000 */
[----:B------:R2:W-:Y:S01]  /*59e0*/  @!UP0 UTMALDG.3D [UR8], [UR6], desc[UR38] ;  /* 0x00002608060085b4 */ /* 0x0005e20008011000 */
[----:B------:R2:W-:Y:S01]  /*59f0*/  @!P1 SYNCS.ARRIVE.TRANS64.RED.A0TR RZ, [UR5+0x80], R3 ;  /* 0x00008003ffff99a7 */ /* 0x0005e20008300405 */
[----:B------:R-:W-:Y:S01]  /*5a00*/  SYNCS.ARRIVE.TRANS64.RED.A1T0 RZ, [UR4], RZ ;  /* 0x000000ffffff79a7 */ /* 0x000fe20008100404 */
[----:B------:R-:W-:Y:S05]  /*5a10*/  BRA.U UP2, `(.L_x_100) ;  /* 0xfffffff102947547 */ /* 0x000fea000b83ffff */
[----:B------:R-:W-:Y:S01]  /*5a20*/  UIADD3 UR21, UPT, UPT, UR21, 0x98, URZ ;  /* 0x0000009815157890 */ /* 0x000fe2000fffe0ff */
[----:B--2---:R-:W-:-:S03]  /*5a30*/  SHF.L.U32 R3, R11, 0x1f, RZ ;  /* 0x0000001f0b037819 */ /* 0x004fc600000006ff */
[----:B------:R-:W-:-:S09]  /*5a40*/  ULEA UR4, UR25, UR21, 0x3 ;  /* 0x0000001519047291 */ /* 0x000fd2000f8e18ff */
[----:B------:R-:W2:Y:S02]  /*5a50*/  SYNCS.PHASECHK.TRANS64.TRYWAIT P0, [UR4], R3 ;  /* 0x00000003ff0075a7 */ /* 0x000ea40008001104 */
[----:B--2---:R-:W-:Y:S05]  /*5a60*/  @!P0 BRA `(.L_x_101) ;  /* 0x0000003000548947 */ /* 0x004fea0003800000 */
.L_x_184:
[----:B------:R-:W-:-:S04]  /*5a70*/  UIADD3 UR4, UPT, UPT, UR25, 0x1, URZ ;  /* 0x0000000119047890 */ /* 0x000fc8000fffe0ff */
[----:B------:R-:W-:-:S04]  /*5a80*/  UISETP.NE.AND UP0, UPT, UR4, 0x3, UPT ;  /* 0x000000030400788c */ /* 0x000fc8000bf05270 */
[----:B------:R-:W-:Y:S02]  /*5a90*/  USEL UR6, URZ, 0x1, UP0 ;  /* 0x00000001ff067887 */ /* 0x000fe40008000000 */
[----:B------:R-:W-:-:S04]  /*5aa0*/  USEL UR4, UR4, URZ, UP0 ;  /* 0x000000ff04047287 */ /* 0x000fc80008000000 */
[----:B------:R-:W-:Y:S01]  /*5ab0*/  ULEA UR5, UR4, UR21, 0x3 ;  /* 0x0000001504057291 */ /* 0x000fe2000f8e18ff */
[----:B------:R-:W-:-:S04]  /*5ac0*/  LOP3.LUT R11, R11, UR6, RZ, 0x3c, !PT ;  /* 0x000000060b0b7c12 */ /* 0x000fc8000f8e3cff */
[----:B--2---:R-:W-:-:S04]  /*5ad0*/  SHF.L.U32 R3, R11, 0x1f, RZ ;  /* 0x0000001f0b037819 */ /* 0x004fc800000006ff */
[----:B------:R-:W2:Y:S02]  /*5ae0*/  SYNCS.PHASECHK.TRANS64.TRYWAIT P0, [UR5], R3 ;  /* 0x00000003ff0075a7 */ /* 0x000ea40008001105 */
[----:B--2---:R-:W-:Y:S05]  /*5af0*/  @!P0 BRA `(.L_x_102) ;  /* 0x0000003000488947 */ /* 0x004fea0003800000 */
.L_x_186:
[----:B------:R-:W-:-:S04]  /*5b00*/  UIADD3 UR4, UPT, UPT, UR4, 0x1, URZ ;  /* 0x0000000104047890 */ /* 0x000fc8000fffe0ff */
[----:B------:R-:W-:-:S04]  /*5b10*/  UISETP.NE.AND UP0, UPT, UR4, 0x3, UPT ;  /* 0x000000030400788c */ /* 0x000fc8000bf05270 */
[----:B------:R-:W-:Y:S02]  /*5b20*/  USEL UR5, URZ, 0x1, UP0 ;  /* 0x00000001ff057887 */ /* 0x000fe40008000000 */
[----:B------:R-:W-:-:S04]  /*5b30*/  USEL UR4, UR4, URZ, UP0 ;  /* 0x000000ff04047287 */ /* 0x000fc80008000000 */
[----:B------:R-:W-:Y:S01]  /*5b40*/  ULEA UR4, UR4, UR21, 0x3 ;  /* 0x0000001504047291 */ /* 0x000fe2000f8e18ff */
[----:B--2---:R-:W-:-:S04]  /*5b50*/  LOP3.LUT R3, R11, UR5, RZ, 0x3c, !PT ;  /* 0x000000050b037c12 */ /* 0x004fc8000f8e3cff */
[----:B------:R-:W-:Y:S01]  /*5b60*/  SHF.L.U32 R3, R3, 0x1f, RZ ;  /* 0x0000001f03037819 */ /* 0x000fe200000006ff */
[----:B------:R-:W-:-:S07]  /*5b70*/  IMAD.U32 R0, RZ, RZ, UR4 ;  /* 0x00000004ff007e24 */ /* 0x000fce000f8e00ff */
.L_x_103:
[----:B--2---:R2:W3:Y:S02]  /*5b80*/  SYNCS.PHASECHK.TRANS64.TRYWAIT P0, [R0+URZ], R3 ;  /* 0x00000003000075a7 */ /* 0x0044e400080011ff */
[----:B---3--:R-:W-:Y:S05]  /*5b90*/  @!P0 NANOSLEEP.SYNCS 0x989680 ;  /* 0x009896800000895d */ /* 0x008fea0003900000 */
[----:B------:R-:W3:Y:S02]  /*5ba0*/  @!P0 SYNCS.PHASECHK.TRANS64 P0, [R0+URZ], R3 ;  /* 0x00000003000085a7 */ /* 0x000ee400080010ff */
[----:B-1-3--:R-:W-:Y:S05]  /*5bb0*/  @P0 EXIT ;  /* 0x000000000000094d */ /* 0x00afea0003800000 */
[----:B------:R-:W-:Y:S05]  /*5bc0*/  BRA `(.L_x_103) ;  /* 0xfffffffc00ec7947 */ /* 0x000fea000383ffff */
.L_x_91:
[----:B------:R-:W-:-:S06]  /*5bd0*/  UISETP.GE.AND UP0, UPT, UR20, 0x4, UPT ;  /* 0x000000041400788c */ /* 0x000fcc000bf06270 */
[----:B------:R-:W-:-:S13]  /*5be0*/  PLOP3.LUT P0, PT, PT, PT, UP0, 0x80, 0x8 ;  /* 0x000000000008781c */ /* 0x000fda0003f0f008 */
[----:B-1----:R-:W-:Y:S05]  /*5bf0*/  @!P0 EXIT ;  /* 0x000000000000894d */ /* 0x002fea0003800000 */
[----:B------:R-:W-:Y:S01]  /*5c00*/  BAR.SYNC.DEFER_BLOCKING 0x6, 0xa0 ;  /* 0x0182800000007b1d */ /* 0x000fe20000010000 */
[C---:B------:R-:W-:Y:S01]  /*5c10*/  IMAD.SHL.U32 R3, R70.reuse, 0x10, RZ ;  /* 0x0000001046037824 */ /* 0x040fe200078e00ff */
[----:B------:R-:W-:Y:S01]  /*5c20*/  LOP3.LUT R76, R70, 0x60, RZ, 0xc0, !PT ;  /* 0x00000060464c7812 */ /* 0x000fe200078ec0ff */
[----:B------:R-:W-:Y:S01]  /*5c30*/  IMAD.SHL.U32 R4, R64, 0x200000, RZ ;  /* 0x0020000040047824 */ /* 0x000fe200078e00ff */
[----:B------:R-:W-:Y:S01]  /*5c40*/  LOP3.LUT R71, R70, 0x2, RZ, 0xc0, !PT ;  /* 0x0000000246477812 */ /* 0x000fe200078ec0ff */
[----:B------:R-:W-:Y:S01]  /*5c50*/  IMAD.SHL.U32 R6, R64, 0x200, RZ ;  /* 0x0000020040067824 */ /* 0x000fe200078e00ff */
[----:B------:R-:W-:Y:S01]  /*5c60*/  UMOV UR49, 0x400 ;  /* 0x0000040000317882 */ /* 0x000fe20000000000 */
[----:B------:R-:W1:Y:S01]  /*5c70*/  LDCU.64 UR4, c[0x0][0x890] ;  /* 0x00011200ff0477ac */ /* 0x000e620008000a00 */
[----:B------:R-:W2:Y:S01]  /*5c80*/  LDC.64 R62, c[0x0][0x8b0] ;  /* 0x00022c00ff3e7b82 */ /* 0x000ea20000000a00 */
[C---:B------:R-:W-:Y:S01]  /*5c90*/  LOP3.LUT R75, R3.reuse, 0x590, RZ, 0xc0, !PT ;  /* 0x00000590034b7812 */ /* 0x040fe200078ec0ff */
[C---:B------:R-:W-:Y:S01]  /*5ca0*/  IMAD.SHL.U32 R2, R70.reuse, 0x2, RZ ;  /* 0x0000000246027824 */ /* 0x040fe200078e00ff */
[----:B------:R-:W-:Y:S01]  /*5cb0*/  ULEA UR49, UR53, UR49, 0x18 ;  /* 0x0000003135317291 */ /* 0x000fe2000f8ec0ff */
[----:B------:R-:W-:Y:S01]  /*5cc0*/  LOP3.LUT R3, R3, 0x60, RZ, 0xc0, !PT ;  /* 0x0000006003037812 */ /* 0x000fe200078ec0ff */
[----:B------:R-:W-:Y:S01]  /*5cd0*/  IMAD.U32 R23, R70, 0x10000, RZ ;  /* 0x0001000046177824 */ /* 0x000fe200078e00ff */
[----:B------:R-:W-:Y:S01]  /*5ce0*/  LOP3.LUT R4, R4, 0x200000, RZ, 0xc0, !PT ;  /* 0x0020000004047812 */ /* 0x000fe200078ec0ff */
[----:B------:R-:W-:Y:S01]  /*5cf0*/  IMAD.MOV.U32 R22, RZ, RZ, RZ ;  /* 0x000000ffff167224 */ /* 0x000fe200078e00ff */
[----:B------:R-:W3:Y:S01]  /*5d00*/  LDC.64 R60, c[0x0][0x8a8] ;  /* 0x00022a00ff3c7b82 */ /* 0x000ee20000000a00 */
[----:B------:R-:W-:-:S02]  /*5d10*/  LOP3.LUT R70, R70, 0x4, RZ, 0xc0, !PT ;  /* 0x0000000446467812 */ /* 0x000fc400078ec0ff */
[----:B------:R-:W-:Y:S02]  /*5d20*/  CS2R R72, SRZ ;  /* 0x0000000000487805 */ /* 0x000fe4000001ff00 */
[----:B------:R-:W-:Y:S01]  /*5d30*/  LOP3.LUT R75, R75, 0x200, R6, 0xf8, !PT ;  /* 0x000002004b4b7812 */ /* 0x000fe200078ef806 */
[----:B------:R-:W-:Y:S01]  /*5d40*/  IMAD.MOV.U32 R69, RZ, RZ, RZ ;  /* 0x000000ffff457224 */ /* 0x000fe200078e00ff */
[----:B------:R-:W-:Y:S01]  /*5d50*/  LOP3.LUT R2, R3, 0xc, R2, 0xf8, !PT ;  /* 0x0000000c03027812 */ /* 0x000fe200078ef802 */
[----:B------:R-:W-:Y:S01]  /*5d60*/  IMAD.MOV R71, RZ, RZ, -R71 ;  /* 0x000000ffff477224 */ /* 0x000fe200078e0a47 */
[----:B------:R-:W-:Y:S01]  /*5d70*/  LOP3.LUT R23, R4, 0x400000, R23, 0xf8, !PT ;  /* 0x0040000004177812 */ /* 0x000fe200078ef817 */
[----:B------:R-:W4:Y:S01]  /*5d80*/  LDS R0, [UR49+0x170] ;  /* 0x00017031ff007984 */ /* 0x000f220008000800 */
[----:B-1----:R-:W-:Y:S01]  /*5d90*/  IMAD.U32 R78, RZ, RZ, UR4 ;  /* 0x00000004ff4e7e24 */ /* 0x002fe2000f8e00ff */
[----:B------:R-:W-:Y:S01]  /*5da0*/  UIADD3 UR4, UPT, UPT, UR49, 0x200, URZ ;  /* 0x0000020031047890 */ /* 0x000fe2000fffe0ff */
[----:B------:R-:W-:Y:S01]  /*5db0*/  IADD3 R74, PT, PT, -R70, 0x2, RZ ;  /* 0x00000002464a7810 */ /* 0x000fe20007ffe1ff */
[----:B------:R-:W-:Y:S01]  /*5dc0*/  IMAD.MOV R70, RZ, RZ, -R70 ;  /* 0x000000ffff467224 */ /* 0x000fe200078e0a46 */
[----:B------:R-:W-:Y:S01]  /*5dd0*/  LOP3.LUT R75, R75, R2, RZ, 0xfc, !PT ;  /* 0x000000024b4b7212 */ /* 0x000fe200078efcff */
[----:B------:R-:W1:Y:S01]  /*5de0*/  LDCU UR61, c[0x0][0x370] ;  /* 0x00006e00ff3d77ac */ /* 0x000e620008000800 */
[----:B------:R-:W-:Y:S01]  /*5df0*/  MOV R77, UR5 ;  /* 0x00000005004d7c02 */ /* 0x000fe20008000f00 */
[----:B------:R-:W-:Y:S01]  /*5e00*/  IMAD.SHL.U32 R74, R74, 0x10, RZ ;  /* 0x000000104a4a7824 */ /* 0x000fe200078e00ff */
[----:B------:R-:W-:Y:S01]  /*5e10*/  MOV R79, UR4 ;  /* 0x00000004004f7c02 */ /* 0x000fe20008000f00 */
[----:B------:R-:W-:Y:S01]  /*5e20*/  UMOV UR52, 0x1 ;  /* 0x0000000100347882 */ /* 0x000fe20000000000 */
[----:B------:R-:W-:Y:S01]  /*5e30*/  LEA R75, R75, UR4, 0x2 ;  /* 0x000000044b4b7c11 */ /* 0x000fe2000f8e10ff */
[----:B------:R-:W1:Y:S01]  /*5e40*/  LDCU UR43, c[0x0][0xb0c] ;  /* 0x00016180ff2b77ac */ /* 0x000e620008000800 */
[----:B------:R-:W1:Y:S01]  /*5e50*/  LDCU UR39, c[0x0][0xb30] ;  /* 0x00016600ff2777ac */ /* 0x000e620008000800 */
[----:B------:R-:W1:Y:S01]  /*5e60*/  LDCU.64 UR54, c[0x0][0x888] ;  /* 0x00011100ff3677ac */ /* 0x000e620008000a00 */
[----:B------:R-:W1:Y:S01]  /*5e70*/  LDCU.64 UR40, c[0x0][0xb28] ;  /* 0x00016500ff2877ac */ /* 0x000e620008000a00 */
[----:B------:R-:W1:Y:S01]  /*5e80*/  LDCU.128 UR56, c[0x0][0xb10] ;  /* 0x00016200ff3877ac */ /* 0x000e620008000c00 */
[----:B------:R-:W1:Y:S01]  /*5e90*/  LDCU UR60, c[0x0][0x374] ;  /* 0x00006e80ff3c77ac */ /* 0x000e620008000800 */
[----:B------:R-:W-:Y:S01]  /*5ea0*/  UMOV UR48, URZ ;  /* 0x000000ff00307c82 */ /* 0x000fe20008000000 */
[----:B------:R-:W-:Y:S01]  /*5eb0*/  UMOV UR51, URZ ;  /* 0x000000ff00337c82 */ /* 0x000fe20008000000 */
[----:B------:R-:W-:Y:S01]  /*5ec0*/  UMOV UR50, URZ ;  /* 0x000000ff00327c82 */ /* 0x000fe20008000000 */
[----:B-1234-:R-:W-:-:S07]  /*5ed0*/  IMAD.IADD R23, R0, 0x1, R23 ;  /* 0x0000000100177824 */ /* 0x01efce00078e0217 */
.L_x_134:
[C---:B------:R-:W-:Y:S02]  /*5ee0*/  LEA R3, R69.reuse, UR49, 0x3 ;  /* 0x0000003145037c11 */ /* 0x040fe4000f8e18ff */
[----:B------:R-:W-:Y:S02]  /*5ef0*/  SHF.L.U32 R0, R72, 0x1f, RZ ;  /* 0x0000001f48007819 */ /* 0x000fe400000006ff */
[----:B------:R-:W-:Y:S02]  /*5f00*/  LEA R5, R69, UR49, 0x4 ;  /* 0x0000003145057c11 */ /* 0x000fe4000f8e20ff */
[----:B------:R-:W1:Y:S02]  /*5f10*/  SYNCS.PHASECHK.TRANS64.TRYWAIT P0, [R3+URZ+0xc0], R0 ;  /* 0x0000c000030075a7 */ /* 0x000e6400080011ff */
[----:B-12-4-:R-:W-:Y:S05]  /*5f20*/  @!P0 BRA `(.L_x_104) ;  /* 0x0000002c00548947 */ /* 0x016fea0003800000 */
.L_x_187:
        /* <DEDUP_REMOVED lines=11> */
[----:B------:R-:W-:Y:S01]  /*5fe0*/  PLOP3.LUT P0, PT, PT, PT, UP1, 0x80, 0x8 ;  /* 0x000000000008781c */ /* 0x000fe20003f0f018 */
[----:B------:R-:W-:Y:S11]  /*5ff0*/  UP2UR UR63, UPR, URZ, 0x2 ;  /* 0x00000002ff3f7883 */ /* 0x000ff60008000000 */
[----:B------:R-:W-:Y:S01]  /*6000*/  @!UPT UIADD3 URZ, UPT, UPT, URZ, URZ, URZ ;  /* 0x000000fffffff290 */ /* 0x000fe2000fffe0ff */
[----:B-1----:R-:W-:Y:S02]  /*6010*/  @P0 SHF.R.U32.HI R0, RZ, 0x10, R5 ;  /* 0x00000010ff000819 */ /* 0x002fe40000011605 */
        /* <DEDUP_REMOVED lines=12> */
[----:B------:R-:W2:Y:S01]  /*60e0*/  LDCU UR12, c[0x0][0xb20] ;  /* 0x00016400ff0c77ac */ /* 0x000ea20008000800 */
[----:B------:R-:W-:Y:S02]  /*60f0*/  UIMAD.WIDE.U32 UR4, UR60, UR59, URZ ;  /* 0x0000003b3c0472a5 */ /* 0x000fe4000f8e00ff */
[----:B------:R-:W-:Y:S02]  /*6100*/  UIMAD.WIDE.U32 UR6, UR61, UR56, URZ ;  /* 0x000000383d0672a5 */ /* 0x000fe4000f8e00ff */
[----:B------:R-:W-:Y:S02]  /*6110*/  UISETP.NE.AND UP0, UPT, UR58, 0x1, UPT ;  /* 0x000000013a00788c */ /* 0x000fe4000bf05270 */
[----:B------:R-:W-:Y:S02]  /*6120*/  UIMAD.WIDE.U32 UR8, UR37, UR59, URZ ;  /* 0x0000003b250872a5 */ /* 0x000fe4000f8e00ff */
[----:B------:R-:W-:Y:S02]  /*6130*/  UIMAD.WIDE.U32 UR10, UR38, UR56, URZ ;  /* 0x00000038260a72a5 */ /* 0x000fe4000f8e00ff */
[----:B------:R-:W-:Y:S02]  /*6140*/  UISETP.NE.AND UP1, UPT, UR43, 0x1, UPT ;  /* 0x000000012b00788c */ /* 0x000fe4000bf25270 */
[----:B------:R-:W-:Y:S01]  /*6150*/  UISETP.NE.AND UP2, UPT, UR42, 0x1, UPT ;  /* 0x000000012a00788c */ /* 0x000fe2000bf45270 */
[----:B------:R-:W-:Y:S02]  /*6160*/  UMOV UR4, UR5 ;  /* 0x0000000500047c82 */ /* 0x000fe40008000000 */
[----:B--2---:R-:W-:Y:S03]  /*6170*/  USHF.R.U32.HI UR5, URZ, UR12, UR4 ;  /* 0x0000000cff057299 */ /* 0x004fe60008011604 */
[----:B------:R-:W-:Y:S02]  /*6180*/  UMOV UR4, UR7 ;  /* 0x0000000700047c82 */ /* 0x000fe40008000000 */
[----:B------:R-:W-:Y:S02]  /*6190*/  USHF.R.U32.HI UR7, URZ, UR57, UR4 ;  /* 0x00000039ff077299 */ /* 0x000fe40008011604 */
[----:B------:R-:W-:Y:S02]  /*61a0*/  USEL UR4, UR60, UR5, !UP0 ;  /* 0x000000053c047287 */ /* 0x000fe4000c000000 */
[----:B------:R-:W-:Y:S01]  /*61b0*/  USEL UR7, UR61, UR7, !UP1 ;  /* 0x000000073d077287 */ /* 0x000fe2000c800000 */
[----:B------:R-:W-:Y:S01]  /*61c0*/  UMOV UR5, UR9 ;  /* 0x0000000900057c82 */ /* 0x000fe20008000000 */
[----:B------:R-:W-:Y:S02]  /*61d0*/  UIMAD.WIDE.U32 UR8, UR4, UR40, URZ ;  /* 0x00000028040872a5 */ /* 0x000fe4000f8e00ff */
[----:B------:R-:W-:Y:S03]  /*61e0*/  USHF.R.U32.HI UR6, URZ, UR12, UR5 ;  /* 0x0000000cff067299 */ /* 0x000fe60008011605 */
[----:B------:R-:W-:Y:S01]  /*61f0*/  UMOV UR5, UR11 ;  /* 0x0000000b00057c82 */ /* 0x000fe20008000000 */
[----:B------:R-:W-:Y:S02]  /*6200*/  UIMAD.WIDE.U32 UR10, UR7, UR40, URZ ;  /* 0x00000028070a72a5 */ /* 0x000fe4000f8e00ff */
[----:B------:R-:W-:Y:S02]  /*6210*/  USHF.R.U32.HI UR12, URZ, UR57, UR5 ;  /* 0x00000039ff0c7299 */ /* 0x000fe40008011605 */
[----:B------:R-:W-:Y:S01]  /*6220*/  USEL UR6, UR37, UR6, !UP0 ;  /* 0x0000000625067287 */ /* 0x000fe2000c000000 */
[----:B------:R-:W-:Y:S02]  /*6230*/  UMOV UR5, UR9 ;  /* 0x0000000900057c82 */ /* 0x000fe40008000000 */
[----:B------:R-:W-:Y:S01]  /*6240*/  UMOV UR10, UR11 ;  /* 0x0000000b000a7c82 */ /* 0x000fe20008000000 */
[----:B------:R-:W-:Y:S02]  /*6250*/  @UP2 USHF.R.U32.HI UR4, URZ, UR41, UR5 ;  /* 0x00000029ff042299 */ /* 0x000fe40008011605 */
[----:B------:R-:W-:Y:S02]  /*6260*/  @UP2 USHF.R.U32.HI UR7, URZ, UR41, UR10 ;  /* 0x00000029ff072299 */ /* 0x000fe4000801160a */
[----:B------:R-:W-:Y:S02]  /*6270*/  UIMAD UR4, UR42, UR4, URZ ;  /* 0x000000042a0472a4 */ /* 0x000fe4000f8e02ff */
[----:B------:R-:W-:Y:S02]  /*6280*/  UIMAD.WIDE.U32 UR10, UR6, UR40, URZ ;  /* 0x00000028060a72a5 */ /* 0x000fe4000f8e00ff */
[----:B------:R-:W-:Y:S02]  /*6290*/  USEL UR5, UR38, UR12, !UP1 ;  /* 0x0000000c26057287 */ /* 0x000fe4000c800000 */
[----:B------:R-:W-:Y:S02]  /*62a0*/  UIMAD UR8, UR42, UR7, URZ ;  /* 0x000000072a0872a4 */ /* 0x000fe4000f8e02ff */
[----:B------:R-:W-:Y:S03]  /*62b0*/  UISETP.GE.AND UP0, UPT, UR6, UR4, UPT ;  /* 0x000000040600728c */ /* 0x000fe6000bf06270 */
[----:B------:R-:W-:Y:S01]  /*62c0*/  UMOV UR4, UR11 ;  /* 0x0000000b00047c82 */ /* 0x000fe20008000000 */
[----:B------:R-:W-:Y:S02]  /*62d0*/  UISETP.GE.OR UP0, UPT, UR5, UR8, UP0 ;  /* 0x000000080500728c */ /* 0x000fe40008706670 */
[----:B------:R-:W-:Y:S02]  /*62e0*/  USHF.R.U32.HI UR4, URZ, UR41, UR4 ;  /* 0x00000029ff047299 */ /* 0x000fe40008011604 */
[----:B------:R-:W-:Y:S02]  /*62f0*/  UIMAD.WIDE.U32 UR8, UR5, UR40, URZ ;  /* 0x00000028050872a5 */ /* 0x000fe4000f8e00ff */
[----:B------:R-:W-:Y:S02]  /*6300*/  USEL UR11, UR6, UR4, !UP2 ;  /* 0x00000004060b7287 */ /* 0x000fe4000d000000 */
[----:B------:R-:W-:Y:S02]  /*6310*/  UIADD3 UR8, UPT, UPT, -UR5, URZ, URZ ;  /* 0x000000ff05087290 */ /* 0x000fe4000fffe1ff */
[----:B------:R-:W-:Y:S01]  /*6320*/  UIADD3 UR10, UPT, UPT, -UR11, URZ, URZ ;  /* 0x000000ff0b0a7290 */ /* 0x000fe2000fffe1ff */
[----:B------:R-:W-:Y:S01]  /*6330*/  @!UP0 UMOV UR4, UR9 ;  /* 0x0000000900048c82 */ /* 0x000fe20008000000 */
[----:B------:R-:W-:Y:S02]  /*6340*/  UIADD3 UR9, UPT, UPT, -UR6, URZ, URZ ;  /* 0x000000ff06097290 */ /* 0x000fe4000fffe1ff */
[----:B------:R-:W-:Y:S02]  /*6350*/  @!UP0 USHF.R.U32.HI UR4, URZ, UR41, UR4 ;  /* 0x00000029ff048299 */ /* 0x000fe40008011604 */
[----:B------:R-:W-:Y:S02]  /*6360*/  UIMAD UR10, UR42, UR10, UR6 ;  /* 0x0000000a2a0a72a4 */ /* 0x000fe4000f8e0206 */
[----:B------:R-:W-:Y:S04]  /*6370*/  @!UP0 USEL UR4, UR5, UR4, !UP2 ;  /* 0x0000000405048287 */ /* 0x000fe8000d000000 */
[----:B------:R-:W-:Y:S02]  /*6380*/  @!UP0 UIMAD UR10, UR7, UR10, UR4 ;  /* 0x0000000a070a82a4 */ /* 0x000fe4000f8e0204 */
[----:B------:R-:W-:Y:S02]  /*6390*/  @!UP0 UIADD3 UR11, UPT, UPT, UR11, -UR4, URZ ;  /* 0x800000040b0b8290 */ /* 0x000fe4000fffe0ff */
[----:B------:R-:W-:Y:S02]  /*63a0*/  UIMAD UR7, UR43, UR8, UR38 ;  /* 0x000000082b0772a4 */ /* 0x000fe4000f8e0226 */
[----:B------:R-:W-:Y:S02]  /*63b0*/  @!UP0 UIMAD UR6, UR11, UR42, UR5 ;  /* 0x0000002a0b0682a4 */ /* 0x000fe4000f8e0205 */
[----:B------:R-:W-:Y:S01]  /*63c0*/  UIMAD UR4, UR58, UR9, UR37 ;  /* 0x000000093a0472a4 */ /* 0x000fe2000f8e0225 */
[----:B------:R-:W-:Y:S02]  /*63d0*/  @!UP0 UMOV UR5, UR10 ;  /* 0x0000000a00058c82 */ /* 0x000fe40008000000 */
[----:B------:R-:W-:Y:S02]  /*63e0*/  UIMAD UR38, UR5, UR43, UR7 ;  /* 0x0000002b052672a4 */ /* 0x000fe4000f8e0207 */
[----:B------:R-:W-:Y:S11]  /*63f0*/  UIMAD UR37, UR6, UR58, UR4 ;  /* 0x0000003a062572a4 */ /* 0x000ff6000f8e0204 */
[----:B------:R-:W-:Y:S01]  /*6400*/  @!UPT UIADD3 URZ, UPT, UPT, URZ, URZ, URZ ;  /* 0x000000fffffff290 */ /* 0x000fe2000fffe0ff */
.L_x_105:
[----:B------:R-:W-:Y:S01]  /*6410*/  UISETP.NE.AND UP0, UPT, UR39, 0x1, UPT ;  /* 0x000000012700788c */ /* 0x000fe2000bf05270 */
[----:B------:R-:W-:Y:S01]  /*6420*/  R2UR UR11, R79 ;  /* 0x000000004f0b72ca */ /* 0x000fe200000e0000 */
[----:B------:R-:W-:Y:S01]  /*6430*/  USHF.L.U32 UR46, UR27, 0x6, URZ ;  /* 0x000000061b2e7899 */ /* 0x000fe200080006ff */
[----:B------:R-:W-:Y:S01]  /*6440*/  IADD3 R69, PT, PT, R69, 0x1, RZ ;  /* 0x0000000145457810 */ /* 0x000fe20007ffe0ff */
[----:B------:R-:W-:Y:S07]  /*6450*/  USHF.L.U32 UR45, UR26, 0x6, URZ ;  /* 0x000000061a2d7899 */ /* 0x000fee00080006ff */
[----:B------:R-:W2:Y:S01]  /*6460*/  @!UP0 LDCU.128 UR12, c[0x0][0xb10] ;  /* 0x00016200ff0c87ac */ /* 0x000ea20008000c00 */
[----:B------:R-:W3:Y:S01]  /*6470*/  @!UP0 LDCU UR5, c[0x0][0xb0c] ;  /* 0x00016180ff0587ac */ /* 0x000ee20008000800 */
[----:B------:R-:W4:Y:S01]  /*6480*/  @!UP0 LDCU UR10, c[0x0][0xb20] ;  /* 0x00016400ff0a87ac */ /* 0x000f220008000800 */
[----:B--2---:R-:W-:Y:S02]  /*6490*/  UIMAD.WIDE.U32 UR8, UR38, UR12, URZ ;  /* 0x0000000c260872a5 */ /* 0x004fe4000f8e00ff */
[----:B------:R-:W-:Y:S02]  /*64a0*/  UIMAD.WIDE.U32 UR6, UR37, UR15, URZ ;  /* 0x0000000f250672a5 */ /* 0x000fe4000f8e00ff */
[----:B------:R-:W-:Y:S03]  /*64b0*/  @!UP0 UISETP.NE.AND UP1, UPT, UR14, 0x1, UPT ;  /* 0x000000010e00888c */ /* 0x000fe6000bf25270 */
[----:B------:R-:W-:Y:S01]  /*64c0*/  @!UP0 UMOV UR4, UR9 ;  /* 0x0000000900048c82 */ /* 0x000fe20008000000 */
[----:B---3--:R-:W-:Y:S02]  /*64d0*/  @!UP0 UISETP.NE.AND UP2, UPT, UR5, 0x1, UPT ;  /* 0x000000010500888c */ /* 0x008fe4000bf45270 */
[----:B------:R-:W-:Y:S01]  /*64e0*/  @!UP0 USHF.R.U32.HI UR4, URZ, UR13, UR4 ;  /* 0x0000000dff048299 */ /* 0x000fe20008011604 */
[----:B------:R-:W-:Y:S02]  /*64f0*/  @!UP0 UMOV UR6, UR7 ;  /* 0x0000000700068c82 */ /* 0x000fe40008000000 */
[----:B----4-:R-:W-:Y:S02]  /*6500*/  @!UP0 USHF.R.U32.HI UR6, URZ, UR10, UR6 ;  /* 0x0000000aff068299 */ /* 0x010fe40008011606 */
[----:B------:R-:W-:Y:S02]  /*6510*/  @!UP0 USEL UR7, UR38, UR4, !UP2 ;  /* 0x0000000426078287 */ /* 0x000fe4000d000000 */
[----:B------:R-:W-:Y:S04]  /*6520*/  @!UP0 USEL UR6, UR37, UR6, !UP1 ;  /* 0x0000000625068287 */ /* 0x000fe8000c800000 */
[----:B------:R-:W-:Y:S02]  /*6530*/  @!UP0 UIADD3 UR4, UPT, UPT, -UR7, UR6, URZ ;  /* 0x0000000607048290 */ /* 0x000fe4000fffe1ff */
[----:B------:R-:W-:Y:S02]  /*6540*/  @!UP0 UIADD3 UR6, UPT, UPT, UR7, -UR6, URZ ;  /* 0x8000000607068290 */ /* 0x000fe4000fffe0ff */
[----:B------:R-:W-:Y:S02]  /*6550*/  @!UP0 UIMAD UR38, UR4, UR5, UR38 ;  /* 0x00000005042682a4 */ /* 0x000fe4000f8e0226 */
[----:B------:R-:W-:Y:S02]  /*6560*/  @!UP0 UIMAD UR37, UR6, UR14, UR37 ;  /* 0x0000000e062582a4 */ /* 0x000fe4000f8e0225 */
[----:B------:R-:W-:Y:S09]  /*6570*/  ULOP3.LUT UP0, URZ, UR11, 0x1b0, URZ, 0xc0, !UPT ;  /* 0x000001b00bff7892 */ /* 0x000ff2000f80c0ff */
[----:B------:R-:W-:Y:S05]  /*6580*/  BRA.U !UP0, `(.L_x_106) ;  /* 0x00000001087c7547 */ /* 0x000fea000b800000 */
[----:B------:R-:W2:Y:S01]  /*6590*/  LDCU.64 UR8, c[0x4][0x80] ;  /* 0x01001000ff0877ac */ /* 0x000ea20008000a00 */
[----:B------:R-:W-:Y:S01]  /*65a0*/  MOV R2, 0x0 ;  /* 0x0000000000027802 */ /* 0x000fe20000000f00 */
[----:B------:R-:W-:Y:S02]  /*65b0*/  HFMA2 R12, -RZ, RZ, 0, 5.9604644775390625e-08 ;  /* 0x00000001ff0c7431 */ /* 0x000fe400000001ff */
[----:B------:R-:W-:Y:S01]  /*65c0*/  IMAD.MOV.U32 R8, RZ, RZ, 0x70 ;  /* 0x00000070ff087424 */ /* 0x000fe200078e00ff */
[----:B------:R3:W4:Y:S01]  /*65d0*/  LDC.64 R14, c[0x4][R2] ;  /* 0x01000000020e7b82 */ /* 0x0007220000000a00 */
[----:B------:R-:W1:Y:S01]  /*65e0*/  LDCU.64 UR6, c[0x4][0x88] ;  /* 0x01001100ff0677ac */ /* 0x000e620008000a00 */
[----:B------:R-:W-:Y:S01]  /*65f0*/  IMAD.MOV.U32 R13, RZ, RZ, RZ ;  /* 0x000000ffff0d7224 */ /* 0x000fe200078e00ff */
[----:B------:R-:W1:Y:S01]  /*6600*/  LDCU.64 UR4, c[0x4][0x8] ;  /* 0x01000100ff0477ac */ /* 0x000e620008000a00 */
[----:B--2---:R-:W-:Y:S01]  /*6610*/  MOV R5, UR9 ;  /* 0x0000000900057c02 */ /* 0x004fe20008000f00 */
[----:B------:R-:W-:Y:S01]  /*6620*/  IMAD.U32 R4, RZ, RZ, UR8 ;  /* 0x00000008ff047e24 */ /* 0x000fe2000f8e00ff */
[----:B-1----:R-:W-:Y:S01]  /*6630*/  MOV R7, UR7 ;  /* 0x0000000700077c02 */ /* 0x002fe20008000f00 */
[----:B------:R-:W-:Y:S01]  /*6640*/  IMAD.U32 R6, RZ, RZ, UR6 ;  /* 0x00000006ff067e24 */ /* 0x000fe2000f8e00ff */
[----:B------:R-:W-:Y:S01]  /*6650*/  MOV R11, UR5 ;  /* 0x00000005000b7c02 */ /* 0x000fe20008000f00 */
[----:B------:R-:W-:Y:S02]  /*6660*/  IMAD.U32 R10, RZ, RZ, UR4 ;  /* 0x00000004ff0a7e24 */ /* 0x000fe4000f8e00ff */
[----:B------:R-:W-:Y:S07]  /*6670*/  LEPC R20, `(.L_x_107) ;  /* 0x000000001014794e */ /* 0x000fee0000000000 */
[----:B---345:R-:W-:Y:S05]  /*6680*/  CALL.ABS.NOINC R14 ;  /* 0x000000000e007343 */ /* 0x038fea0003c00000 */
.L_x_107:
[----:B------:R-:W1:Y:S01]  /*6690*/  LDCU.64 UR8, c[0x4][0x80] ;  /* 0x01001000ff0877ac */ /* 0x000e620008000a00 */
[----:B------:R-:W2:Y:S01]  /*66a0*/  LDC.64 R2, c[0x4][R2] ;  /* 0x0100000002027b82 */ /* 0x000ea20000000a00 */
[----:B------:R-:W-:Y:S02]  /*66b0*/  HFMA2 R12, -RZ, RZ, 0, 5.9604644775390625e-08 ;  /* 0x00000001ff0c7431 */ /* 0x000fe400000001ff */
[----:B------:R-:W-:Y:S02]  /*66c0*/  IMAD.MOV.U32 R8, RZ, RZ, 0x70 ;  /* 0x00000070ff087424 */ /* 0x000fe400078e00ff */
[----:B------:R-:W-:Y:S01]  /*66d0*/  IMAD.MOV.U32 R13, RZ, RZ, RZ ;  /* 0x000000ffff0d7224 */ /* 0x000fe200078e00ff */
[----:B------:R-:W3:Y:S01]  /*66e0*/  LDCU.64 UR6, c[0x4][0x88] ;  /* 0x01001100ff0677ac */ /* 0x000ee20008000a00 */
[----:B------:R-:W4:Y:S01]  /*66f0*/  LDCU.64 UR4, c[0x4][0x8] ;  /* 0x01000100ff0477ac */ /* 0x000f220008000a00 */
[----:B-1----:R-:W-:Y:S02]  /*6700*/  MOV R4, UR8 ;  /* 0x0000000800047c02 */ /* 0x002fe40008000f00 */
[----:B------:R-:W-:Y:S02]  /*6710*/  MOV R5, UR9 ;  /* 0x0000000900057c02 */ /* 0x000fe40008000f00 */
[----:B---3--:R-:W-:Y:S01]  /*6720*/  MOV R7, UR7 ;  /* 0x0000000700077c02 */ /* 0x008fe20008000f00 */
[----:B------:R-:W-:Y:S01]  /*6730*/  IMAD.U32 R6, RZ, RZ, UR6 ;  /* 0x00000006ff067e24 */ /* 0x000fe2000f8e00ff */
[----:B----4-:R-:W-:Y:S01]  /*6740*/  MOV R11, UR5 ;  /* 0x00000005000b7c02 */ /* 0x010fe20008000f00 */
[----:B------:R-:W-:Y:S02]  /*6750*/  IMAD.U32 R10, RZ, RZ, UR4 ;  /* 0x00000004ff0a7e24 */ /* 0x000fe4000f8e00ff */
[----:B------:R-:W-:Y:S07]  /*6760*/  LEPC R20, `(.L_x_106) ;  /* 0x000000001014794e */ /* 0x000fee0000000000 */
[----:B--2---:R-:W-:Y:S05]  /*6770*/  CALL.ABS.NOINC R2 ;  /* 0x0000000002007343 */ /* 0x004fea0003c00000 */
.L_x_106:
[----:B------:R-:W-:Y:S02]  /*6780*/  R2UR UR6, R67 ;  /* 0x00000000430672ca */ /* 0x000fe400000e0000 */
[----:B------:R-:W-:Y:S02]  /*6790*/  R2UR UR5, R78 ;  /* 0x000000004e0572ca */ /* 0x000fe400000e0000 */
[----:B------:R-:W-:Y:S02]  /*67a0*/  R2UR UR4, R77 ;  /* 0x000000004d0472ca */ /* 0x000fe400000e0000 */
[----:B------:R-:W-:Y:S02]  /*67b0*/  ISETP.NE.U32.AND P4, PT, R62, RZ, PT ;  /* 0x000000ff3e00720c */ /* 0x000fe40003f85070 */
[----:B------:R-:W-:Y:S02]  /*67c0*/  ISETP.NE.U32.AND P2, PT, RZ, UR54, PT ;  /* 0x00000036ff007c0c */ /* 0x000fe4000bf45070 */
[----:B------:R-:W-:Y:S02]  /*67d0*/  ISETP.NE.AND.EX P4, PT, R63, RZ, PT, P4 ;  /* 0x000000ff3f00720c */ /* 0x000fe40003f85340 */
[----:B------:R-:W-:Y:S01]  /*67e0*/  ISETP.NE.AND.EX P2, PT, RZ, UR55, PT, P2 ;  /* 0x00000037ff007c0c */ /* 0x000fe2000bf45320 */
[----:B------:R-:W-:Y:S02]  /*67f0*/  UISETP.NE.AND UP2, UPT, UR6, URZ, UPT ;  /* 0x000000ff0600728c */ /* 0x000fe4000bf45270 */
[----:B------:R-:W-:Y:S04]  /*6800*/  UISETP.NE.U32.AND UP0, UPT, UR5, URZ, UPT ;  /* 0x000000ff0500728c */ /* 0x000fe8000bf05070 */
[----:B------:R-:W-:Y:S01]  /*6810*/  UISETP.NE.AND.EX UP1, UPT, UR4, URZ, UPT, UP0 ;  /* 0x000000ff0400728c */ /* 0x000fe2000bf25300 */
[----:B------:R-:W-:Y:S01]  /*6820*/  PLOP3.LUT P1, PT, PT, PT, UP2, 0x80, 0x8 ;  /* 0x000000000008781c */ /* 0x000fe20003f2f028 */
[----:B------:R-:W-:Y:S03]  /*6830*/  UPLOP3.LUT UP0, UPT, UPT, UPT, UPT, 0x40, 0x4 ;  /* 0x000000000004789c */ /* 0x000fe60003f0e870 */
[----:B------:R-:W-:Y:S06]  /*6840*/  @UP2 UPLOP3.LUT UP0, UPT, UPT, UPT, UP1, 0x80, 0x8 ;  /* 0x000000000008289c */ /* 0x000fec0003f0f010 */
[----:B------:R-:W-:Y:S01]  /*6850*/  PLOP3.LUT P0, PT, PT, PT, UP0, 0x80, 0x8 ;  /* 0x000000000008781c */ /* 0x000fe20003f0f008 */
[----:B------:R-:W-:Y:S01]  /*6860*/  @!UPT UIADD3 URZ, UPT, UPT, URZ, URZ, URZ ;  /* 0x000000fffffff290 */ /* 0x000fe2000fffe0ff */
[----:B------:R-:W-:Y:S11]  /*6870*/  BRA.U !UP1, `(.L_x_108) ;  /* 0x0000000109407547 */ /* 0x000ff6000b800000 */
[----:B------:R-:W-:Y:S01]  /*6880*/  UISETP.NE.U32.AND UP0, UPT, UR54, URZ, UPT ;  /* 0x000000ff3600728c */ /* 0x000fe2000bf05070 */
[----:B------:R-:W-:Y:S01]  /*6890*/  R2UR UR6, R78 ;  /* 0x000000004e0672ca */ /* 0x000fe200000e0000 */
[----:B------:R-:W2:Y:S01]  /*68a0*/  LDCU.64 UR8, c[0x0][0x358] ;  /* 0x00006b00ff0877ac */ /* 0x000ea20008000a00 */
[----:B------:R-:W-:Y:S02]  /*68b0*/  HFMA2 R27, -RZ, RZ, 0, 5.9604644775390625e-08 ;  /* 0x00000001ff1b7431 */ /* 0x000fe400000001ff */
[----:B-1----:R-:W-:Y:S01]  /*68c0*/  IMAD.MOV.U32 R0, RZ, RZ, 0x1 ;  /* 0x00000001ff007424 */ /* 0x002fe200078e00ff */
[----:B------:R-:W-:Y:S06]  /*68d0*/  UISETP.NE.AND.EX UP0, UPT, UR55, URZ, UPT, UP0 ;  /* 0x000000ff3700728c */ /* 0x000fec000bf05300 */
[----:B------:R-:W-:Y:S05]  /*68e0*/  PLOP3.LUT P3, PT, PT, PT, UP0, 0x80, 0x8 ;  /* 0x000000000008781c */ /* 0x000fea0003f6f008 */
[----:B------:R-:W1:Y:S01]  /*68f0*/  @UP0 LDCU.64 UR4, c[0x0][0x888] ;  /* 0x00011100ff0407ac */ /* 0x000e620008000a00 */
[----:B------:R-:W-:Y:S07]  /*6900*/  @UP0 UIMAD UR6, UR36, UR6, URZ ;  /* 0x00000006240602a4 */ /* 0x000fee000f8e02ff */
[----:B------:R-:W-:Y:S01]  /*6910*/  @!P3 PRMT R27, R0, 0x7610, R27 ;  /* 0x00007610001bb816 */ /* 0x000fe2000000001b */
[----:B-1----:R-:W-:Y:S06]  /*6920*/  @UP0 UIMAD.WIDE UR4, UR6, 0x4, UR4 ;  /* 0x00000004060408a5 */ /* 0x002fec000f8e0204 */
[----:B------:R-:W-:Y:S02]  /*6930*/  IMAD.U32 R2, RZ, RZ, UR4 ;  /* 0x00000004ff027e24 */ /* 0x000fe4000f8e00ff */
[----:B------:R-:W-:Y:S03]  /*6940*/  IMAD.U32 R3, RZ, RZ, UR5 ;  /* 0x00000005ff037e24 */ /* 0x000fe6000f8e00ff */
[----:B------:R-:W1:Y:S02]  /*6950*/  @!UP0 LDCU UR4, c[0x0][0x880] ;  /* 0x00011000ff0487ac */ /* 0x000e640008000800 */
[----:B--2--5:R2:W5:Y:S02]  /*6960*/  @P3 LDG.E R26, desc[UR8][R2.64] ;  /* 0x00000008021a3981 */ /* 0x024564000c1e1900 */
[----:B-12---:R-:W-:Y:S02]  /*6970*/  @!P3 MOV R26, UR4 ;  /* 0x00000004001abc02 */ /* 0x006fe40008000f00 */
.L_x_108:
[----:B------:R-:W-:Y:S05]  /*6980*/  @!P4 BRA `(.L_x_109) ;  /* 0x000000000024c947 */ /* 0x000fea0003800000 */
[----:B------:R-:W-:Y:S01]  /*6990*/  ISETP.NE.U32.AND P3, PT, R60, RZ, PT ;  /* 0x000000ff3c00720c */ /* 0x000fe20003f65070 */
[----:B------:R-:W2:Y:S03]  /*69a0*/  LDCU.64 UR4, c[0x0][0x358] ;  /* 0x00006b00ff0477ac */ /* 0x000ea60008000a00 */
[----:B------:R-:W-:Y:S11]  /*69b0*/  ISETP.NE.AND.EX P3, PT, R61, RZ, PT, P3 ;  /* 0x000000ff3d00720c */ /* 0x000ff60003f65330 */
[----:B------:R-:W-:Y:S02]  /*69c0*/  @!UPT UIADD3 URZ, UPT, UPT, URZ, URZ, URZ ;  /* 0x000000fffffff290 */ /* 0x000fe4000fffe0ff */
[----:B------:R-:W3:Y:S01]  /*69d0*/  @P3 LDC.64 R2, c[0x0][0x8a8] ;  /* 0x00022a00ff023b82 */ /* 0x000ee20000000a00 */
[----:B-1----:R-:W-:Y:S04]  /*69e0*/  @P3 IMAD R0, R62, UR36, RZ ;  /* 0x000000243e003c24 */ /* 0x002fe8000f8e02ff */
[----:B---3--:R-:W-:Y:S05]  /*69f0*/  @P3 IMAD.WIDE R2, R0, 0x4, R2 ;  /* 0x0000000400023825 */ /* 0x008fea00078e0202 */
[----:B--2--5:R2:W5:Y:S02]  /*6a00*/  @P3 LDG.E R24, desc[UR4][R2.64] ;  /* 0x0000000402183981 */ /* 0x024564000c1e1900 */
[----:B--2---:R-:W3:Y:S02]  /*6a10*/  @!P3 LDC R24, c[0x0][0x8a0] ;  /* 0x00022800ff18bb82 */ /* 0x004ee40000000800 */
.L_x_109:
[----:B-----5:R-:W-:Y:S01]  /*6a20*/  FSETP.NEU.AND P3, PT, R26, RZ, PT ;  /* 0x000000ff1a00720b */ /* 0x020fe20003f6d000 */
[----:B------:R-:W-:Y:S01]  /*6a30*/  ULOP3.LUT UR4, UR52, 0x1, URZ, 0x3c, !UPT ;  /* 0x0000000134047892 */ /* 0x000fe2000f8e3cff */
[----:B------:R-:W-:Y:S01]  /*6a40*/  SEL R4, RZ, 0xffffffff, P2 ;  /* 0xffffffffff047807 */ /* 0x000fe20001000000 */
[----:B------:R-:W-:Y:S01]  /*6a50*/  IMAD.U32 R88, RZ, RZ, UR48 ;  /* 0x00000030ff587e24 */ /* 0x000fe2000f8e00ff */
[----:B------:R-:W-:Y:S01]  /*6a60*/  @P1 LOP3.LUT P2, RZ, R27, 0xff, RZ, 0xc0, !PT ;  /* 0x000000ff1bff1812 */ /* 0x000fe2000784c0ff */
[----:B------:R-:W-:Y:S01]  /*6a70*/  IMAD.SHL.U32 R83, R71, 0x10, RZ ;  /* 0x0000001047537824 */ /* 0x000fe200078e00ff */
[----:B------:R-:W-:Y:S01]  /*6a80*/  @P1 SEL R3, RZ, 0xffffffff, P3 ;  /* 0xffffffffff031807 */ /* 0x000fe20001800000 */
[----:B------:R-:W-:Y:S01]  /*6a90*/  IMAD.U32 R91, RZ, RZ, UR4 ;  /* 0x00000004ff5b7e24 */ /* 0x000fe2000f8e00ff */
[----:B------:R-:W-:Y:S01]  /*6aa0*/  LEA R81, R22, UR49, 0x3 ;  /* 0x0000003116517c11 */ /* 0x000fe2000f8e18ff */
[----:B------:R-:W-:Y:S01]  /*6ab0*/  IMAD.SHL.U32 R88, R88, 0x2000, RZ ;  /* 0x0000200058587824 */ /* 0x000fe200078e00ff */
[----:B------:R-:W-:Y:S01]  /*6ac0*/  @P0 SEL R3, R4, R3, !P2 ;  /* 0x0000000304030207 */ /* 0x000fe20005000000 */
[----:B------:R-:W-:Y:S01]  /*6ad0*/  IMAD.SHL.U32 R82, R70, 0x10, RZ ;  /* 0x0000001046527824 */ /* 0x000fe200078e00ff */
[----:B------:R-:W-:Y:S01]  /*6ae0*/  SHF.L.U32 R2, R73, 0x1f, RZ ;  /* 0x0000001f49027819 */ /* 0x000fe200000006ff */
[----:B------:R-:W-:Y:S01]  /*6af0*/  IMAD.IADD R86, R75, 0x1, R88 ;  /* 0x000000014b567824 */ /* 0x000fe200078e0258 */
[----:B------:R-:W-:Y:S01]  /*6b00*/  @P1 LOP3.LUT R3, R3, 0x1, RZ, 0xc0, !PT ;  /* 0x0000000103031812 */ /* 0x000fe200078ec0ff */
[----:B------:R-:W-:Y:S01]  /*6b10*/  BSSY B1, `(.L_x_110) ;  /* 0x0000039000017945 */ /* 0x000fe20003800000 */
[----:B------:R-:W-:Y:S01]  /*6b20*/  PLOP3.LUT P2, PT, PT, PT, UP1, 0x80, 0x8 ;  /* 0x000000000008781c */ /* 0x000fe20003f4f018 */
[----:B------:R-:W-:Y:S01]  /*6b30*/  IMAD.IADD R87, R86, 0x1, R83 ;  /* 0x0000000156577824 */ /* 0x000fe200078e0253 */
[----:B------:R-:W-:Y:S01]  /*6b40*/  ISETP.NE.U32.OR P5, PT, R3, 0x1, !P1 ;  /* 0x000000010300780c */ /* 0x000fe20004fa5470 */
[----:B------:R-:W-:Y:S01]  /*6b50*/  IMAD.U32 R3, RZ, RZ, UR48 ;  /* 0x00000030ff037e24 */ /* 0x000fe2000f8e00ff */
[----:B------:R-:W-:Y:S01]  /*6b60*/  LOP3.LUT P4, R68, R27, 0xff, RZ, 0xc0, !PT ;  /* 0x000000ff1b447812 */ /* 0x000fe2000788c0ff */
[----:B------:R-:W-:Y:S01]  /*6b70*/  IMAD.MOV.U32 R89, RZ, RZ, 0x1 ;  /* 0x00000001ff597424 */ /* 0x000fe200078e00ff */
[----:B------:R-:W-:Y:S01]  /*6b80*/  P2R R80, PR, RZ, 0x20 ;  /* 0x00000020ff507803 */ /* 0x000fe20000000000 */
[----:B------:R-:W-:Y:S01]  /*6b90*/  IMAD R25, R22, 0x20, R23 ;  /* 0x0000002016197824 */ /* 0x000fe200078e0217 */
[----:B-1----:R-:W-:Y:S01]  /*6ba0*/  LEA R0, R3, UR49, 0x3 ;  /* 0x0000003103007c11 */ /* 0x002fe2000f8e18ff */
[----:B------:R-:W-:Y:S01]  /*6bb0*/  IMAD.U32 R90, RZ, RZ, UR48 ;  /* 0x00000030ff5a7e24 */ /* 0x000fe2000f8e00ff */
[----:B------:R-:W-:Y:S02]  /*6bc0*/  SEL R3, RZ, 0xffffffff, P3 ;  /* 0xffffffffff037807 */ /* 0x000fe40001800000 */
[----:B------:R-:W-:Y:S02]  /*6bd0*/  CS2R R58, SRZ ;  /* 0x00000000003a7805 */ /* 0x000fe4000001ff00 */
[----:B------:R-:W-:Y:S02]  /*6be0*/  CS2R R56, SRZ ;  /* 0x0000000000387805 */ /* 0x000fe4000001ff00 */
[----:B------:R-:W-:Y:S02]  /*6bf0*/  CS2R R54, SRZ ;  /* 0x0000000000367805 */ /* 0x000fe4000001ff00 */
[----:B------:R-:W-:Y:S02]  /*6c00*/  @P2 SEL R3, R4, R3, !P4 ;  /* 0x0000000304032207 */ /* 0x000fe40006000000 */
[----:B------:R-:W-:Y:S02]  /*6c10*/  CS2R R52, SRZ ;  /* 0x0000000000347805 */ /* 0x000fe4000001ff00 */
[----:B------:R-:W-:Y:S02]  /*6c20*/  @P5 SHF.L.U32 R5, R91, 0x1f, RZ ;  /* 0x0000001f5b055819 */ /* 0x000fe400000006ff */
[----:B------:R-:W-:Y:S02]  /*6c30*/  CS2R R50, SRZ ;  /* 0x0000000000327805 */ /* 0x000fe4000001ff00 */
[----:B------:R-:W-:Y:S02]  /*6c40*/  LOP3.LUT R3, R3, 0x1, RZ, 0xc0, !PT ;  /* 0x0000000103037812 */ /* 0x000fe400078ec0ff */
[----:B------:R-:W-:Y:S01]  /*6c50*/  CS2R R48, SRZ ;  /* 0x0000000000307805 */ /* 0x000fe2000001ff00 */
[----:B------:R-:W1:Y:S01]  /*6c60*/  @P5 SYNCS.PHASECHK.TRANS64.TRYWAIT P1, [R0+URZ+0x80], R5 ;  /* 0x00008005000055a7 */ /* 0x000e6200080211ff */
[----:B------:R-:W-:Y:S02]  /*6c70*/  CS2R R46, SRZ ;  /* 0x00000000002e7805 */ /* 0x000fe4000001ff00 */
[----:B------:R-:W-:Y:S02]  /*6c80*/  ISETP.NE.U32.AND P2, PT, R3, 0x1, PT ;  /* 0x000000010300780c */ /* 0x000fe40003f45070 */
[----:B------:R-:W-:Y:S01]  /*6c90*/  CS2R R44, SRZ ;  /* 0x00000000002c7805 */ /* 0x000fe2000001ff00 */
[----:B------:R-:W-:Y:S01]  /*6ca0*/  IMAD.IADD R85, R86, 0x1, R82 ;  /* 0x0000000156557824 */ /* 0x000fe200078e0252 */
[----:B------:R-:W-:Y:S01]  /*6cb0*/  P2R R92, PR, RZ, 0x4 ;  /* 0x00000004ff5c7803 */ /* 0x000fe20000000000 */
[----:B------:R-:W-:Y:S01]  /*6cc0*/  IMAD.IADD R84, R74, 0x1, R87 ;  /* 0x000000014a547824 */ /* 0x000fe200078e0257 */
[----:B------:R2:W4:Y:S01]  /*6cd0*/  SYNCS.PHASECHK.TRANS64.TRYWAIT P0, [R81+URZ+0xe0], R2 ;  /* 0x0000e002510075a7 */ /* 0x00052200080011ff */
[----:B-1----:R-:W-:Y:S01]  /*6ce0*/  @P5 SEL R89, RZ, 0x1, !P1 ;  /* 0x00000001ff595807 */ /* 0x002fe20004800000 */
[----:B--2---:R-:W-:Y:S06]  /*6cf0*/  @!P5 BRA `(.L_x_111) ;  /* 0x000000000068d947 */ /* 0x004fec0003800000 */
[----:B------:R-:W-:Y:S01]  /*6d00*/  ISETP.NE.AND P1, PT, R89, RZ, PT ;  /* 0x000000ff5900720c */ /* 0x000fe20003f25270 */
[----:B------:R-:W-:Y:S01]  /*6d10*/  BSSY B0, `(.L_x_112) ;  /* 0x000000d000007945 */ /* 0x000fe20003800000 */
[----:B------:R-:W-:Y:S02]  /*6d20*/  CS2R R46, SRZ ;  /* 0x00000000002e7805 */ /* 0x000fe4000001ff00 */
[----:B------:R-:W-:Y:S02]  /*6d30*/  CS2R R44, SRZ ;  /* 0x00000000002c7805 */ /* 0x000fe4000001ff00 */
[----:B------:R-:W-:Y:S02]  /*6d40*/  CS2R R50, SRZ ;  /* 0x0000000000327805 */ /* 0x000fe4000001ff00 */
[----:B------:R-:W-:Y:S02]  /*6d50*/  CS2R R48, SRZ ;  /* 0x0000000000307805 */ /* 0x000fe4000001ff00 */
[----:B------:R-:W-:Y:S02]  /*6d60*/  CS2R R54, SRZ ;  /* 0x0000000000367805 */ /* 0x000fe4000001ff00 */
[----:B------:R-:W-:Y:S02]  /*6d70*/  CS2R R52, SRZ ;  /* 0x0000000000347805 */ /* 0x000fe4000001ff00 */
[----:B------:R-:W-:Y:S02]  /*6d80*/  CS2R R58, SRZ ;  /* 0x00000000003a7805 */ /* 0x000fe4000001ff00 */
[----:B------:R-:W-:Y:S01]  /*6d90*/  CS2R R56, SRZ ;  /* 0x0000000000387805 */ /* 0x000fe2000001ff00 */
[----:B------:R-:W-:Y:S06]  /*6da0*/  @P1 BRA `(.L_x_113) ;  /* 0x00000000000c1947 */ /* 0x000fec0003800000 */
[----:B------:R-:W-:Y:S04]  /*6db0*/  SHF.L.U32 R3, R91, 0x1f, RZ ;  /* 0x0000001f5b037819 */ /* 0x000fe800000006ff */
[----:B------:R-:W1:Y:S02]  /*6dc0*/  SYNCS.PHASECHK.TRANS64.TRYWAIT P1, [R0+URZ+0x80], R3 ;  /* 0x00008003000075a7 */ /* 0x000e6400080211ff */
[----:B-1----:R-:W-:Y:S05]  /*6dd0*/  @!P1 BRA `(.L_x_114) ;  /* 0x0000001c00bc9947 */ /* 0x002fea0003800000 */
.L_x_113:
[----:B------:R-:W-:Y:S05]  /*6de0*/  BSYNC B0 ;  /* 0x0000000000007941 */ /* 0x000fea0003800000 */
.L_x_112:
[----:B------:R-:W-:Y:S01]  /*6df0*/  ISETP.NE.AND P1, PT, R92, RZ, PT ;  /* 0x000000ff5c00720c */ /* 0x000fe20003f25270 */
[----:B------:R-:W-:Y:S04]  /*6e00*/  UIADD3 UR4, UPT, UPT, UR48, 0x1, URZ ;  /* 0x0000000130047890 */ /* 0x000fe8000fffe0ff */
[----:B------:R-:W-:Y:S04]  /*6e10*/  UISETP.NE.AND UP0, UPT, UR4, 0x3, UPT ;  /* 0x000000030400788c */ /* 0x000fe8000bf05270 */
[----:B------:R-:W-:Y:S02]  /*6e20*/  USEL UR5, URZ, 0x1, UP0 ;  /* 0x00000001ff057887 */ /* 0x000fe40008000000 */
[----:B------:R-:W-:Y:S02]  /*6e30*/  USEL UR4, UR4, URZ, UP0 ;  /* 0x000000ff04047287 */ /* 0x000fe40008000000 */
[----:B------:R2:W1:Y:S02]  /*6e40*/  @P1 LDS.128 R44, [R86] ;  /* 0x00000000562c1984 */ /* 0x0004640000000c00 */
[----:B------:R-:W-:Y:S02]  /*6e50*/  LOP3.LUT R91, R91, UR5, RZ, 0x3c, !PT ;  /* 0x000000055b5b7c12 */ /* 0x000fe4000f8e3cff */
[----:B------:R2:W1:Y:S01]  /*6e60*/  @P1 LDS.128 R48, [R87+0x10] ;  /* 0x0000100057301984 */ /* 0x0004620000000c00 */
[----:B------:R-:W-:Y:S03]  /*6e70*/  IMAD.U32 R90, RZ, RZ, UR4 ;  /* 0x00000004ff5a7e24 */ /* 0x000fe6000f8e00ff */
[----:B------:R2:W1:Y:S04]  /*6e80*/  @P1 LDS.128 R52, [R85+0x20] ;  /* 0x0000200055341984 */ /* 0x0004680000000c00 */
[----:B------:R2:W1:Y:S02]  /*6e90*/  @P1 LDS.128 R56, [R84+0x10] ;  /* 0x0000100054381984 */ /* 0x0004640000000c00 */
.L_x_111:
[----:B------:R-:W-:Y:S05]  /*6ea0*/  BSYNC B1 ;  /* 0x0000000000017941 */ /* 0x000fea0003800000 */
.L_x_110:
[----:B-1----:R-:W-:Y:S04]  /*6eb0*/  SHF.R.U32.HI R3, RZ, 0x15, R25 ;  /* 0x00000015ff037819 */ /* 0x002fe80000011619 */
[----:B------:R-:W-:Y:S01]  /*6ec0*/  LOP3.LUT P1, RZ, R3, 0x3, R64, 0x48, !PT ;  /* 0x0000000303ff7812 */ /* 0x000fe20007824840 */
[----:B------:R-:W-:Y:S01]  /*6ed0*/  @!UPT UIADD3 URZ, UPT, UPT, URZ, URZ, URZ ;  /* 0x000000fffffff290 */ /* 0x000fe2000fffe0ff */
[----:B----4-:R-:W-:Y:S11]  /*6ee0*/  @P0 BRA `(.L_x_115) ;  /* 0x0000000000080947 */ /* 0x010ff60003800000 */
[----:B------:R-:W1:Y:S02]  /*6ef0*/  SYNCS.PHASECHK.TRANS64.TRYWAIT P0, [R81+URZ+0xe0], R2 ;  /* 0x0000e002510075a7 */ /* 0x000e6400080011ff */
[----:B-1----:R-:W-:Y:S05]  /*6f00*/  @!P0 BRA `(.L_x_116) ;  /* 0x0000001c00848947 */ /* 0x002fea0003800000 */
.L_x_115:
[----:B------:R-:W-:Y:S05]  /*6f10*/  @!P1 BRA `(.L_x_117) ;  /* 0x0000000000409947 */ /* 0x000fea0003800000 */
[----:B------:R-:W4:Y:S01]  /*6f20*/  LDCU.64 UR8, c[0x4][0x70] ;  /* 0x01000e00ff0877ac */ /* 0x000f220008000a00 */
[----:B------:R-:W-:Y:S01]  /*6f30*/  MOV R3, 0x0 ;  /* 0x0000000000037802 */ /* 0x000fe20000000f00 */
[----:B------:R-:W-:Y:S02]  /*6f40*/  HFMA2 R12, -RZ, RZ, 0, 5.9604644775390625e-08 ;  /* 0x00000001ff0c7431 */ /* 0x000fe400000001ff */
[----:B------:R-:W-:Y:S02]  /*6f50*/  IMAD.MOV.U32 R8, RZ, RZ, 0x192 ;  /* 0x00000192ff087424 */ /* 0x000fe400078e00ff */
[----:B------:R-:W-:Y:S01]  /*6f60*/  IMAD.MOV.U32 R13, RZ, RZ, RZ ;  /* 0x000000ffff0d7224 */ /* 0x000fe200078e00ff */
[----:B------:R-:W5:Y:S01]  /*6f70*/  LDCU.64 UR6, c[0x4][0x78] ;  /* 0x01000f00ff0677ac */ /* 0x000f620008000a00 */
[----:B-1----:R-:W1:Y:S01]  /*6f80*/  LDC.64 R2, c[0x4][R3] ;  /* 0x0100000003027b82 */ /* 0x002e620000000a00 */
[----:B------:R-:W2:Y:S01]  /*6f90*/  LDCU.64 UR4, c[0x4][0x10] ;  /* 0x01000200ff0477ac */ /* 0x000ea20008000a00 */
[----:B----4-:R-:W-:Y:S01]  /*6fa0*/  MOV R5, UR9 ;  /* 0x0000000900057c02 */ /* 0x010fe20008000f00 */
[----:B------:R-:W-:Y:S01]  /*6fb0*/  IMAD.U32 R4, RZ, RZ, UR8 ;  /* 0x00000008ff047e24 */ /* 0x000fe2000f8e00ff */
[----:B-----5:R-:W-:Y:S01]  /*6fc0*/  MOV R7, UR7 ;  /* 0x0000000700077c02 */ /* 0x020fe20008000f00 */
[----:B------:R-:W-:Y:S01]  /*6fd0*/  IMAD.U32 R6, RZ, RZ, UR6 ;  /* 0x00000006ff067e24 */ /* 0x000fe2000f8e00ff */
[----:B--2---:R-:W-:Y:S01]  /*6fe0*/  MOV R11, UR5 ;  /* 0x00000005000b7c02 */ /* 0x004fe20008000f00 */
[----:B------:R-:W-:Y:S02]  /*6ff0*/  IMAD.U32 R10, RZ, RZ, UR4 ;  /* 0x00000004ff0a7e24 */ /* 0x000fe4000f8e00ff */
[----:B------:R-:W-:Y:S07]  /*7000*/  LEPC R20, `(.L_x_117) ;  /* 0x000000001014794e */ /* 0x000fee0000000000 */
[----:B-1-3--:R-:W-:Y:S05]  /*7010*/  CALL.ABS.NOINC R2 ;  /* 0x0000000002007343 */ /* 0x00afea0003c00000 */
.L_x_117:
[----:B------:R-:W-:Y:S05]  /*7020*/  WARPSYNC.ALL ;  /* 0x0000000000007948 */ /* 0x000fea0003800000 */
[----:B------:R-:W-:Y:S01]  /*7030*/  R2UR UR4, R25 ;  /* 0x00000000190472ca */ /* 0x000fe200000e0000 */
[----:B------:R-:W-:Y:S01]  /*7040*/  BSSY.RECONVERGENT B0, `(.L_x_118) ;  /* 0x000003d000007945 */ /* 0x000fe20003800200 */
[----:B------:R-:W-:Y:S11]  /*7050*/  ISETP.NE.AND P0, PT, R76, RZ, PT ;  /* 0x000000ff4c00720c */ /* 0x000ff60003f05270 */
[----:B------:R-:W3:Y:S02]  /*7060*/  LDTM.x16 R4, tmem[UR4] ;  /* 0x00000004000479ee */ /* 0x000ee40008240000 */
[C---:B---3--:R-:W-:Y:S01]  /*7070*/  FMUL R3, R24.reuse, R4 ;  /* 0x0000000418037220 */ /* 0x048fe20000400000 */
[C---:B------:R-:W-:Y:S01]  /*7080*/  FMUL R0, R24.reuse, R5 ;  /* 0x0000000518007220 */ /* 0x040fe20000400000 */
[C---:B------:R-:W-:Y:S01]  /*7090*/  FMUL R5, R24.reuse, R6 ;  /* 0x0000000618057220 */ /* 0x040fe20000400000 */
[----:B-1----:R-:W-:Y:S01]  /*70a0*/  FMUL R2, R24, R7 ;  /* 0x0000000718027220 */ /* 0x002fe20000400000 */
[----:B------:R-:W-:Y:S01]  /*70b0*/  FFMA R28, R26, R44, R3 ;  /* 0x0000002c1a1c7223 */ /* 0x000fe20000000003 */
[----:B------:R-:W-:Y:S01]  /*70c0*/  FMUL R7, R24, R8 ;  /* 0x0000000818077220 */ /* 0x000fe20000400000 */
        /* <DEDUP_REMOVED lines=9> */
[----:B------:R1:W-:Y:S01]  /*7160*/  STS.128 [R86], R28 ;  /* 0x0000001c56007388 */ /* 0x0003e20000000c00 */
        /* <DEDUP_REMOVED lines=8> */
[----:B------:R1:W-:Y:S01]  /*71f0*/  STS.128 [R87+0x10], R32 ;  /* 0x0000102057007388 */ /* 0x0003e20000000c00 */
[----:B------:R-:W-:Y:S01]  /*7200*/  FMUL R12, R24, R17 ;  /* 0x00000011180c7220 */ /* 0x000fe20000400000 */
[----:B------:R-:W-:Y:S01]  /*7210*/  FFMA R38, R26, R54, R13 ;  /* 0x000000361a267223 */ /* 0x000fe2000000000d */
[----:B------:R-:W-:Y:S01]  /*7220*/  FMUL R17, R24, R18 ;  /* 0x0000001218117220 */ /* 0x000fe20000400000 */
[----:B------:R-:W-:Y:S01]  /*7230*/  FFMA R39, R26, R55, R10 ;  /* 0x000000371a277223 */ /* 0x000fe2000000000a */
[----:B------:R-:W-:Y:S01]  /*7240*/  FMUL R14, R24, R19 ;  /* 0x00000013180e7220 */ /* 0x000fe20000400000 */
[C---:B------:R-:W-:Y:S01]  /*7250*/  FFMA R40, R26.reuse, R56, R15 ;  /* 0x000000381a287223 */ /* 0x040fe2000000000f */
[C---:B------:R-:W-:Y:S01]  /*7260*/  FFMA R41, R26.reuse, R57, R12 ;  /* 0x000000391a297223 */ /* 0x040fe2000000000c */
[C---:B------:R-:W-:Y:S01]  /*7270*/  FFMA R42, R26.reuse, R58, R17 ;  /* 0x0000003a1a2a7223 */ /* 0x040fe20000000011 */
[----:B------:R1:W-:Y:S01]  /*7280*/  STS.128 [R85+0x20], R36 ;  /* 0x0000202455007388 */ /* 0x0003e20000000c00 */
[----:B------:R-:W-:Y:S05]  /*7290*/  FFMA R43, R26, R59, R14 ;  /* 0x0000003b1a2b7223 */ /* 0x000fea000000000e */
[----:B------:R1:W-:Y:S01]  /*72a0*/  STS.128 [R84+0x10], R40 ;  /* 0x0000102854007388 */ /* 0x0003e20000000c00 */
[----:B------:R-:W-:Y:S01]  /*72b0*/  @!PT LDS RZ, [RZ] ;  /* 0x00000000fffff984 */ /* 0x000fe20000000800 */
[----:B------:R-:W-:Y:S01]  /*72c0*/  @!PT LDS RZ, [RZ] ;  /* 0x00000000fffff984 */ /* 0x000fe20000000800 */
[----:B------:R-:W-:Y:S01]  /*72d0*/  @!PT LDS RZ, [RZ] ;  /* 0x00000000fffff984 */ /* 0x000fe20000000800 */
[----:B------:R-:W-:Y:S01]  /*72e0*/  @!PT LDS RZ, [RZ] ;  /* 0x00000000fffff984 */ /* 0x000fe20000000800 */
[----:B------:R3:W-:Y:S06]  /*72f0*/  MEMBAR.ALL.CTA ;  /* 0x0000000000007992 */ /* 0x0007ec0000008000 */
[----:B---3--:R-:W3:Y:S02]  /*7300*/  FENCE.VIEW.ASYNC.S ;  /* 0x00000000000073c6 */ /* 0x008ee40000000000 */
[----:B---3--:R-:W-:Y:S06]  /*7310*/  BAR.SYNC.DEFER_BLOCKING 0x1, 0x80 ;  /* 0x0042000000007b1d */ /* 0x008fec0000010000 */
[----:B------:R-:W-:Y:S05]  /*7320*/  @P0 BRA `(.L_x_119) ;  /* 0x0000000000380947 */ /* 0x000fea0003800000 */
[----:B------:R-:W3:Y:S01]  /*7330*/  LDCU.64 UR6, c[0x0][0x348] ;  /* 0x00006900ff0677ac */ /* 0x000ee20008000a00 */
[----:B------:R-:W-:Y:S01]  /*7340*/  R2UR UR5, R88 ;  /* 0x00000000580572ca */ /* 0x000fe200000e0000 */
[----:B------:R-:W-:Y:S01]  /*7350*/  UMOV UR47, UR36 ;  /* 0x00000024002f7c82 */ /* 0x000fe20008000000 */
[----:B------:R-:W-:Y:S01]  /*7360*/  UIADD3 UR9, UPT, UPT, UR45, 0x20, URZ ;  /* 0x000000202d097890 */ /* 0x000fe2000fffe0ff */
[----:B------:R-:W-:Y:S01]  /*7370*/  UMOV UR10, UR46 ;  /* 0x0000002e000a7c82 */ /* 0x000fe20008000000 */
[----:B------:R-:W-:Y:S09]  /*7380*/  UMOV UR11, UR36 ;  /* 0x00000024000b7c82 */ /* 0x000ff20008000000 */
[----:B------:R-:W-:Y:S02]  /*7390*/  UIADD3 UR5, UPT, UPT, UR49, UR5, URZ ;  /* 0x0000000531057290 */ /* 0x000fe4000fffe0ff */
[----:B---3--:R-:W-:Y:S02]  /*73a0*/  UIADD3 UR4, UP0, UPT, UR6, 0x680, URZ ;  /* 0x0000068006047890 */ /* 0x008fe4000ff1e0ff */
[----:B------:R-:W-:Y:S02]  /*73b0*/  UIADD3 UR44, UPT, UPT, UR5, 0x200, URZ ;  /* 0x00000200052c7890 */ /* 0x000fe4000fffe0ff */
[----:B------:R-:W-:Y:S02]  /*73c0*/  UIADD3 UR8, UPT, UPT, UR5, 0x1200, URZ ;  /* 0x0000120005087890 */ /* 0x000fe4000fffe0ff */
[----:B------:R-:W-:Y:S09]  /*73d0*/  UIADD3.X UR5, UPT, UPT, URZ, UR7, URZ, UP0, !UPT ;  /* 0x00000007ff057290 */ /* 0x000ff200087fe4ff */
[----:B------:R3:W-:Y:S01]  /*73e0*/  UTMASTG.3D [UR44], [UR4] ;  /* 0x0000002c040073b5 */ /* 0x0007e20008010000 */
[----:B------:R3:W-:Y:S02]  /*73f0*/  UTMASTG.3D [UR8], [UR4] ;  /* 0x00000008040073b5 */ /* 0x0007e40008010000 */
[----:B---3--:R0:W-:Y:S02]  /*7400*/  UTMACMDFLUSH ;  /* 0x00000000000079b7 */ /* 0x0081e40000000000 */
.L_x_119:
[----:B------:R-:W-:Y:S05]  /*7410*/  BSYNC.RECONVERGENT B0 ;  /* 0x0000000000007941 */ /* 0x000fea0003800200 */
.L_x_118:
[----:B------:R-:W-:Y:S01]  /*7420*/  UIADD3 UR44, UPT, UPT, UR48, 0x1, URZ ;  /* 0x00000001302c7890 */ /* 0x000fe2000fffe0ff */
[----:B------:R-:W-:Y:S03]  /*7430*/  BSSY.RECONVERGENT B0, `(.L_x_120) ;  /* 0x0000005000007945 */ /* 0x000fe60003800200 */
[----:B------:R-:W-:Y:S04]  /*7440*/  UISETP.NE.AND UP0, UPT, UR44, 0x3, UPT ;  /* 0x000000032c00788c */ /* 0x000fe8000bf05270 */
[----:B------:R-:W-:Y:S01]  /*7450*/  USEL UR47, UR44, URZ, UP0 ;  /* 0x000000ff2c2f7287 */ /* 0x000fe20008000000 */
[----:B------:R-:W-:Y:S11]  /*7460*/  @P0 BRA `(.L_x_121) ;  /* 0x0000000000040947 */ /* 0x000ff60003800000 */
[----:B------:R-:W-:Y:S04]  /*7470*/  DEPBAR.LE SB0, 0x1 ;  /* 0x000080400000791a */ /* 0x000fe80000000000 */
.L_x_121:
[----:B------:R-:W-:Y:S05]  /*7480*/  BSYNC.RECONVERGENT B0 ;  /* 0x0000000000007941 */ /* 0x000fea0003800200 */
.L_x_120:
[----:B------:R-:W-:Y:S01]  /*7490*/  BAR.SYNC.DEFER_BLOCKING 0x1, 0x80 ;  /* 0x0042000000007b1d */ /* 0x000fe20000010000 */
[----:B------:R-:W-:Y:S01]  /*74a0*/  ISETP.NE.AND P1, PT, R80, RZ, PT ;  /* 0x000000ff5000720c */ /* 0x000fe20003f25270 */
[----:B------:R-:W-:Y:S01]  /*74b0*/  UISETP.NE.AND UP0, UPT, UR51, URZ, UPT ;  /* 0x000000ff3300728c */ /* 0x000fe2000bf05270 */
[----:B------:R-:W-:Y:S11]  /*74c0*/  LEA R2, R90, UR49, 0x3 ;  /* 0x000000315a027c11 */ /* 0x000ff6000f8e18ff */
[----:B------:R-:W-:Y:S01]  /*74d0*/  @P1 SHF.L.U32 R3, R91, 0x1f, RZ ;  /* 0x0000001f5b031819 */ /* 0x000fe200000006ff */
[----:B------:R-:W-:Y:S06]  /*74e0*/  BRA.U !UP0, `(.L_x_122) ;  /* 0x0000000108247547 */ /* 0x000fec000b800000 */
[----:B------:R-:W-:Y:S01]  /*74f0*/  IMAD.U32 R5, RZ, RZ, UR50 ;  /* 0x00000032ff057e24 */ /* 0x000fe2000f8e00ff */
[----:B------:R-:W-:Y:S01]  /*7500*/  MOV R0, UR53 ;  /* 0x0000003500007c02 */ /* 0x000fe20008000f00 */
[----:B------:R-:W-:Y:S03]  /*7510*/  UIADD3 UR4, UPT, UPT, UR50, 0x1, URZ ;  /* 0x0000000132047890 */ /* 0x000fe6000fffe0ff */
[----:B------:R-:W-:Y:S01]  /*7520*/  @P1 LEA R5, R5, UR49, 0x3 ;  /* 0x0000003105051c11 */ /* 0x000fe2000f8e18ff */
[----:B------:R-:W-:Y:S04]  /*7530*/  UISETP.NE.AND UP0, UPT, UR4, 0x3, UPT ;  /* 0x000000030400788c */ /* 0x000fe8000bf05270 */
[----:B------:R-:W-:Y:S01]  /*7540*/  @P1 VIADD R5, R5, 0x98 ;  /* 0x0000009805051836 */ /* 0x000fe20000000000 */
[----:B------:R-:W-:Y:S04]  /*7550*/  USEL UR50, UR4, URZ, UP0 ;  /* 0x000000ff04327287 */ /* 0x000fe80008000000 */
[----:B------:R-:W-:Y:S04]  /*7560*/  @P1 PRMT R0, R0, 0x654, R5 ;  /* 0x0000065400001816 */ /* 0x000fe80000000005 */
[----:B------:R3:W-:Y:S04]  /*7570*/  @P1 SYNCS.ARRIVE.TRANS64.RED.A1T0 RZ, [R0+URZ], RZ ;  /* 0x000000ff00ff19a7 */ /* 0x0007e800081004ff */
.L_x_122:
[----:B------:R-:W4:Y:S01]  /*7580*/  @P1 SYNCS.PHASECHK.TRANS64.TRYWAIT P0, [R2+URZ+0x80], R3 ;  /* 0x00008003020015a7 */ /* 0x000f2200080011ff */
[----:B------:R-:W-:Y:S01]  /*7590*/  BSSY B1, `(.L_x_123) ;  /* 0x0000015000017945 */ /* 0x000fe20003800000 */
[----:B----4-:R-:W-:Y:S03]  /*75a0*/  @P1 SEL R89, RZ, 0x1, !P0 ;  /* 0x00000001ff591807 */ /* 0x010fe60004000000 */
[----:B------:R-:W-:Y:S05]  /*75b0*/  @!P1 BRA `(.L_x_124) ;  /* 0x0000000000489947 */ /* 0x000fea0003800000 */
[----:B------:R-:W-:Y:S01]  /*75c0*/  ISETP.NE.AND P1, PT, R92, RZ, PT ;  /* 0x000000ff5c00720c */ /* 0x000fe20003f25270 */
[----:B------:R-:W-:Y:S01]  /*75d0*/  BSSY B0, `(.L_x_125) ;  /* 0x000000a000007945 */ /* 0x000fe20003800000 */
[----:B------:R-:W-:Y:S11]  /*75e0*/  ISETP.NE.AND P0, PT, R89, RZ, PT ;  /* 0x000000ff5900720c */ /* 0x000ff60003f05270 */
[----:B------:R-:W-:Y:S04]  /*75f0*/  @P1 IMAD R90, R90, 0x2000, R75 ;  /* 0x000020005a5a1824 */ /* 0x000fe800078e024b */
[----:B------:R-:W-:Y:S01]  /*7600*/  @P1 IMAD.IADD R5, R83, 0x1, R90 ;  /* 0x0000000153051824 */ /* 0x000fe200078e025a */
[----:B------:R-:W-:Y:S03]  /*7610*/  @P1 IADD3 R3, PT, PT, R82, R90, RZ ;  /* 0x0000005a52031210 */ /* 0x000fe60007ffe0ff */
[----:B---3--:R-:W-:Y:S01]  /*7620*/  @P1 IMAD.IADD R0, R74, 0x1, R5 ;  /* 0x000000014a001824 */ /* 0x008fe200078e0205 */
[----:B------:R-:W-:Y:S06]  /*7630*/  @P0 BRA `(.L_x_126) ;  /* 0x00000000000c0947 */ /* 0x000fec0003800000 */
[----:B------:R-:W-:Y:S04]  /*7640*/  SHF.L.U32 R91, R91, 0x1f, RZ ;  /* 0x0000001f5b5b7819 */ /* 0x000fe800000006ff */
[----:B------:R-:W3:Y:S02]  /*7650*/  SYNCS.PHASECHK.TRANS64.TRYWAIT P0, [R2+URZ+0x80], R91 ;  /* 0x0000805b020075a7 */ /* 0x000ee400080011ff */
[----:B---3--:R-:W-:Y:S05]  /*7660*/  @!P0 BRA `(.L_x_127) ;  /* 0x0000001400c08947 */ /* 0x008fea0003800000 */
.L_x_126:
[----:B------:R-:W-:Y:S05]  /*7670*/  BSYNC B0 ;  /* 0x0000000000007941 */ /* 0x000fea0003800000 */
.L_x_125:
[----:B------:R-:W-:Y:S11]  /*7680*/  ISETP.NE.AND P0, PT, R92, RZ, PT ;  /* 0x000000ff5c00720c */ /* 0x000ff60003f05270 */
[----:B------:R-:W-:Y:S02]  /*7690*/  @!UPT UIADD3 URZ, UPT, UPT, URZ, URZ, URZ ;  /* 0x000000fffffff290 */ /* 0x000fe4000fffe0ff */
[----:B------:R4:W1:Y:S04]  /*76a0*/  @P0 LDS.128 R44, [R90] ;  /* 0x000000005a2c0984 */ /* 0x0008680000000c00 */
[----:B------:R4:W1:Y:S04]  /*76b0*/  @P0 LDS.128 R52, [R3+0x20] ;  /* 0x0000200003340984 */ /* 0x0008680000000c00 */
[----:B------:R4:W1:Y:S04]  /*76c0*/  @P0 LDS.128 R48, [R5+0x10] ;  /* 0x0000100005300984 */ /* 0x0008680000000c00 */
[----:B------:R4:W1:Y:S02]  /*76d0*/  @P0 LDS.128 R56, [R0+0x10] ;  /* 0x0000100000380984 */ /* 0x0008640000000c00 */
.L_x_124:
[----:B------:R-:W-:Y:S05]  /*76e0*/  BSYNC B1 ;  /* 0x0000000000017941 */ /* 0x000fea0003800000 */
.L_x_123:
[----:B----4-:R-:W-:Y:S05]  /*76f0*/  VIADD R3, R25, 0x10 ;  /* 0x0000001019037836 */ /* 0x010fea0000000000 */
[----:B------:R-:W-:Y:S04]  /*7700*/  SHF.R.U32.HI R3, RZ, 0x15, R3 ;  /* 0x00000015ff037819 */ /* 0x000fe80000011603 */
[----:B------:R-:W-:Y:S11]  /*7710*/  LOP3.LUT P0, RZ, R3, 0x3, R64, 0x48, !PT ;  /* 0x0000000303ff7812 */ /* 0x000ff60007804840 */
[----:B------:R-:W-:Y:S02]  /*7720*/  @!UPT UIADD3 URZ, UPT, UPT, URZ, URZ, URZ ;  /* 0x000000fffffff290 */ /* 0x000fe4000fffe0ff */
[----:B------:R-:W-:Y:S05]  /*7730*/  @!P0 BRA `(.L_x_128) ;  /* 0x0000000000408947 */ /* 0x000fea0003800000 */
[----:B------:R-:W4:Y:S01]  /*7740*/  LDCU.64 UR8, c[0x4][0x70] ;  /* 0x01000e00ff0877ac */ /* 0x000f220008000a00 */
[----:B------:R-:W-:Y:S01]  /*7750*/  MOV R3, 0x0 ;  /* 0x0000000000037802 */ /* 0x000fe20000000f00 */
[----:B------:R-:W-:Y:S02]  /*7760*/  HFMA2 R12, -RZ, RZ, 0, 5.9604644775390625e-08 ;  /* 0x00000001ff0c7431 */ /* 0x000fe400000001ff */
[----:B------:R-:W-:Y:S02]  /*7770*/  IMAD.MOV.U32 R8, RZ, RZ, 0x192 ;  /* 0x00000192ff087424 */ /* 0x000fe400078e00ff */
[----:B------:R-:W-:Y:S01]  /*7780*/  IMAD.MOV.U32 R13, RZ, RZ, RZ ;  /* 0x000000ffff0d7224 */ /* 0x000fe200078e00ff */
[----:B------:R-:W5:Y:S01]  /*7790*/  LDCU.64 UR6, c[0x4][0x78] ;  /* 0x01000f00ff0677ac */ /* 0x000f620008000a00 */
[----:B---3--:R-:W3:Y:S01]  /*77a0*/  LDC.64 R2, c[0x4][R3] ;  /* 0x0100000003027b82 */ /* 0x008ee20000000a00 */
        /* <DEDUP_REMOVED lines=9> */
.L_x_128:
[----:B------:R-:W-:Y:S01]  /*7840*/  ISETP.NE.AND P0, PT, R76, RZ, PT ;  /* 0x000000ff4c00720c */ /* 0x000fe20003f05270 */
[----:B------:R-:W-:Y:S05]  /*7850*/  WARPSYNC.ALL ;  /* 0x0000000000007948 */ /* 0x000fea0003800000 */
[----:B------:R-:W-:Y:S01]  /*7860*/  R2UR UR4, R25 ;  /* 0x00000000190472ca */ /* 0x000fe200000e0000 */
[----:B------:R-:W-:Y:S01]  /*7870*/  USHF.L.U32 UR6, UR47, 0xd, URZ ;  /* 0x0000000d2f067899 */ /* 0x000fe200080006ff */
[----:B------:R-:W-:Y:S01]  /*7880*/  IADD3 R81, PT, PT, R81, 0x100, RZ ;  /* 0x0000010051517810 */ /* 0x000fe20007ffe0ff */
[----:B------:R-:W-:Y:S03]  /*7890*/  BSSY.RECONVERGENT B0, `(.L_x_129) ;  /* 0x0000044000007945 */ /* 0x000fe60003800200 */
[----:B------:R-:W-:Y:S02]  /*78a0*/  LOP3.LUT R81, R81, 0xfefffff8, RZ, 0xc0, !PT ;  /* 0xfefffff851517812 */ /* 0x000fe400078ec0ff */
[----:B------:R-:W-:Y:S04]  /*78b0*/  IADD3 R20, PT, PT, R75, UR6, RZ ;  /* 0x000000064b147c10 */ /* 0x000fe8000fffe0ff */
[-C--:B------:R-:W-:Y:S01]  /*78c0*/  IADD3 R83, PT, PT, R83, R20.reuse, RZ ;  /* 0x0000001453537210 */ /* 0x080fe20007ffe0ff */
[----:B------:R-:W4:Y:S01]  /*78d0*/  LDTM.x16 R4, tmem[UR4+0x10] ;  /* 0x00001004000479ee */ /* 0x000f220008240000 */
[----:B------:R-:W-:Y:S01]  /*78e0*/  NOP ;  /* 0x0000000000007918 */ /* 0x000fe20000000000 */
[----:B----4-:R4:W-:Y:S01]  /*78f0*/  SYNCS.ARRIVE.TRANS64.RED.A1T0 RZ, [R81+URZ], RZ ;  /* 0x000000ff51ff79a7 */ /* 0x0109e200081004ff */
[----:B------:R-:W-:Y:S02]  /*7900*/  IADD3 R82, PT, PT, R82, R20, RZ ;  /* 0x0000001452527210 */ /* 0x000fe40007ffe0ff */
[----:B------:R-:W-:Y:S01]  /*7910*/  IADD3 R20, PT, PT, R74, R83, RZ ;  /* 0x000000534a147210 */ /* 0x000fe20007ffe0ff */
[C---:B------:R-:W-:Y:S01]  /*7920*/  FMUL R3, R24.reuse, R4 ;  /* 0x0000000418037220 */ /* 0x040fe20000400000 */
[C---:B---3--:R-:W-:Y:S01]  /*7930*/  FMUL R0, R24.reuse, R5 ;  /* 0x0000000518007220 */ /* 0x048fe20000400000 */
[C---:B------:R-:W-:Y:S01]  /*7940*/  FMUL R5, R24.reuse, R6 ;  /* 0x0000000618057220 */ /* 0x040fe20000400000 */
[----:B------:R-:W-:Y:S01]  /*7950*/  FMUL R2, R24, R7 ;  /* 0x0000000718027220 */ /* 0x000fe20000400000 */
[----:B-1----:R-:W-:Y:S01]  /*7960*/  FFMA R28, R26, R44, R3 ;  /* 0x0000002c1a1c7223 */ /* 0x002fe20000000003 */
        /* <DEDUP_REMOVED lines=10> */
[----:B------:R4:W-:Y:S01]  /*7a10*/  STS.128 [R75+UR6], R28 ;  /* 0x0000001c4b007988 */ /* 0x0009e20008000c06 */
        /* <DEDUP_REMOVED lines=25> */
[----:B-1----:R-:W1:Y:S02]  /*7bb0*/  FENCE.VIEW.ASYNC.S ;  /* 0x00000000000073c6 */ /* 0x002e640000000000 */
[----:B-1----:R-:W-:Y:S06]  /*7bc0*/  BAR.SYNC.DEFER_BLOCKING 0x1, 0x80 ;  /* 0x0042000000007b1d */ /* 0x002fec0000010000 */
[----:B------:R-:W-:Y:S05]  /*7bd0*/  @P0 BRA `(.L_x_130) ;  /* 0x00000000003c0947 */ /* 0x000fea0003800000 */
[----:B------:R-:W1:Y:S01]  /*7be0*/  LDCU.64 UR10, c[0x0][0x348] ;  /* 0x00006900ff0a77ac */ /* 0x000e620008000a00 */
[----:B------:R-:W-:Y:S02]  /*7bf0*/  UIADD3 UR5, UPT, UPT, UR49, UR6, URZ ;  /* 0x0000000631057290 */ /* 0x000fe4000fffe0ff */
[----:B------:R-:W-:Y:S02]  /*7c00*/  UIADD3 UR13, UPT, UPT, UR45, 0x10, URZ ;  /* 0x000000102d0d7890 */ /* 0x000fe4000fffe0ff */
[----:B------:R-:W-:Y:S02]  /*7c10*/  UIADD3 UR12, UPT, UPT, UR5, 0x200, URZ ;  /* 0x00000200050c7890 */ /* 0x000fe4000fffe0ff */
[----:B------:R-:W-:Y:S01]  /*7c20*/  UIADD3 UR8, UPT, UPT, UR5, 0x1200, URZ ;  /* 0x0000120005087890 */ /* 0x000fe2000fffe0ff */
[----:B------:R-:W-:Y:S01]  /*7c30*/  UMOV UR14, UR46 ;  /* 0x0000002e000e7c82 */ /* 0x000fe20008000000 */
[----:B------:R-:W-:Y:S01]  /*7c40*/  UMOV UR15, UR36 ;  /* 0x00000024000f7c82 */ /* 0x000fe20008000000 */
[----:B------:R-:W-:Y:S02]  /*7c50*/  UIADD3 UR9, UPT, UPT, UR45, 0x30, URZ ;  /* 0x000000302d097890 */ /* 0x000fe4000fffe0ff */
[----:B-1----:R-:W-:Y:S03]  /*7c60*/  UIADD3 UR4, UP0, UPT, UR10, 0x680, URZ ;  /* 0x000006800a047890 */ /* 0x002fe6000ff1e0ff */
[----:B------:R-:W-:Y:S01]  /*7c70*/  UMOV UR10, UR46 ;  /* 0x0000002e000a7c82 */ /* 0x000fe20008000000 */
[----:B------:R-:W-:Y:S03]  /*7c80*/  UIADD3.X UR5, UPT, UPT, URZ, UR11, URZ, UP0, !UPT ;  /* 0x0000000bff057290 */ /* 0x000fe600087fe4ff */
[----:B------:R-:W-:Y:S06]  /*7c90*/  UMOV UR11, UR36 ;  /* 0x00000024000b7c82 */ /* 0x000fec0008000000 */
[----:B------:R1:W-:Y:S01]  /*7ca0*/  UTMASTG.3D [UR12], [UR4] ;  /* 0x0000000c040073b5 */ /* 0x0003e20008010000 */
[----:B------:R1:W-:Y:S02]  /*7cb0*/  UTMASTG.3D [UR8], [UR4] ;  /* 0x00000008040073b5 */ /* 0x0003e40008010000 */
[----:B-1----:R0:W-:Y:S02]  /*7cc0*/  UTMACMDFLUSH ;  /* 0x00000000000079b7 */ /* 0x0021e40000000000 */
.L_x_130:
[----:B------:R-:W-:Y:S05]  /*7cd0*/  BSYNC.RECONVERGENT B0 ;  /* 0x0000000000007941 */ /* 0x000fea0003800200 */
.L_x_129:
[----:B------:R-:W-:Y:S01]  /*7ce0*/  UIADD3 UR4, UPT, UPT, UR47, 0x1, URZ ;  /* 0x000000012f047890 */ /* 0x000fe2000fffe0ff */
[----:B------:R-:W-:Y:S03]  /*7cf0*/  BSSY.RECONVERGENT B0, `(.L_x_131) ;  /* 0x0000008000007945 */ /* 0x000fe60003800200 */
[----:B------:R-:W-:Y:S04]  /*7d00*/  UISETP.NE.AND UP0, UPT, UR4, 0x3, UPT ;  /* 0x000000030400788c */ /* 0x000fe8000bf05270 */
[----:B------:R-:W-:Y:S02]  /*7d10*/  UISETP.EQ.XOR UP1, UPT, UR44, 0x3, !UP0 ;  /* 0x000000032c00788c */ /* 0x000fe4000c722a70 */
[----:B------:R-:W-:Y:S02]  /*7d20*/  USEL UR48, UR4, URZ, UP0 ;  /* 0x000000ff04307287 */ /* 0x000fe40008000000 */
[----:B------:R-:W-:Y:S04]  /*7d30*/  USEL UR5, URZ, 0x1, !UP1 ;  /* 0x00000001ff057887 */ /* 0x000fe8000c800000 */
[----:B------:R-:W-:Y:S01]  /*7d40*/  ULOP3.LUT UR52, UR52, UR5, URZ, 0x3c, !UPT ;  /* 0x0000000534347292 */ /* 0x000fe2000f8e3cff */
[----:B------:R-:W-:Y:S11]  /*7d50*/  @P0 BRA `(.L_x_132) ;  /* 0x0000000000040947 */ /* 0x000ff60003800000 */
[----:B------:R-:W-:Y:S04]  /*7d60*/  DEPBAR.LE SB0, 0x1 ;  /* 0x000080400000791a */ /* 0x000fe80000000000 */
.L_x_132:
[----:B------:R-:W-:Y:S05]  /*7d70*/  BSYNC.RECONVERGENT B0 ;  /* 0x0000000000007941 */ /* 0x000fea0003800200 */
.L_x_131:
[----:B------:R-:W-:Y:S01]  /*7d80*/  BAR.SYNC.DEFER_BLOCKING 0x1, 0x80 ;  /* 0x0042000000007b1d */ /* 0x000fe20000010000 */
[----:B------:R-:W-:Y:S01]  /*7d90*/  UISETP.NE.AND UP0, UPT, UR51, -0x2, UPT ;  /* 0xfffffffe3300788c */ /* 0x000fe2000bf05270 */
[----:B------:R-:W-:Y:S08]  /*7da0*/  IADD3 R0, PT, PT, R22, 0x1, RZ ;  /* 0x0000000116007810 */ /* 0x000ff00007ffe0ff */
[----:B------:R-:W-:Y:S05]  /*7db0*/  BRA.U !UP0, `(.L_x_133) ;  /* 0x0000000108287547 */ /* 0x000fea000b800000 */
[----:B------:R-:W-:Y:S01]  /*7dc0*/  ISETP.NE.AND P0, PT, R80, RZ, PT ;  /* 0x000000ff5000720c */ /* 0x000fe20003f05270 */
[----:B------:R-:W-:Y:S01]  /*7dd0*/  IMAD.U32 R3, RZ, RZ, UR50 ;  /* 0x00000032ff037e24 */ /* 0x000fe2000f8e00ff */
[----:B------:R-:W-:Y:S01]  /*7de0*/  UIADD3 UR4, UPT, UPT, UR50, 0x1, URZ ;  /* 0x0000000132047890 */ /* 0x000fe2000fffe0ff */
[----:B------:R-:W-:Y:S03]  /*7df0*/  IMAD.U32 R2, RZ, RZ, UR53 ;  /* 0x00000035ff027e24 */ /* 0x000fe6000f8e00ff */
[----:B------:R-:W-:Y:S04]  /*7e00*/  UISETP.NE.AND UP0, UPT, UR4, 0x3, UPT ;  /* 0x000000030400788c */ /* 0x000fe8000bf05270 */
[----:B------:R-:W-:Y:S03]  /*7e10*/  USEL UR50, UR4, URZ, UP0 ;  /* 0x000000ff04327287 */ /* 0x000fe60008000000 */
[----:B------:R-:W-:Y:S05]  /*7e20*/  @P0 LEA R3, R3, UR49, 0x3 ;  /* 0x0000003103030c11 */ /* 0x000fea000f8e18ff */
[----:B------:R-:W-:Y:S05]  /*7e30*/  @P0 VIADD R3, R3, 0x98 ;  /* 0x0000009803030836 */ /* 0x000fea0000000000 */
[----:B------:R-:W-:Y:S04]  /*7e40*/  @P0 PRMT R2, R2, 0x654, R3 ;  /* 0x0000065402020816 */ /* 0x000fe80000000003 */
[----:B------:R1:W-:Y:S03]  /*7e50*/  @P0 SYNCS.ARRIVE.TRANS64.RED.A1T0 RZ, [R2+URZ], RZ ;  /* 0x000000ff02ff09a7 */ /* 0x0003e600081004ff */
.L_x_133:
[----:B------:R-:W-:Y:S01]  /*7e60*/  R2UR UR5, R65 ;  /* 0x00000000410572ca */ /* 0x000fe200000e0000 */
[----:B------:R-:W-:Y:S01]  /*7e70*/  UISETP.NE.AND UP0, UPT, UR63, URZ, UPT ;  /* 0x000000ff3f00728c */ /* 0x000fe2000bf05270 */
[----:B------:R-:W-:Y:S01]  /*7e80*/  R2UR UR4, R66 ;  /* 0x00000000420472ca */ /* 0x000fe200000e0000 */
[----:B------:R-:W-:Y:S01]  /*7e90*/  UIADD3 UR51, UPT, UPT, UR51, 0x2, URZ ;  /* 0x0000000233337890 */ /* 0x000fe2000fffe0ff */
[----:B------:R-:W-:Y:S01]  /*7ea0*/  ISETP.NE.AND P0, PT, R69, 0x2, PT ;  /* 0x000000024500780c */ /* 0x000fe20003f05270 */
[----:B------:R-:W-:Y:S01]  /*7eb0*/  UMOV UR36, UR62 ;  /* 0x0000003e00247c82 */ /* 0x000fe20008000000 */
[----:B------:R-:W-:Y:S02]  /*7ec0*/  ISETP.NE.AND P1, PT, R0, 0x4, PT ;  /* 0x000000040000780c */ /* 0x000fe40003f25270 */
[----:B------:R-:W-:Y:S02]  /*7ed0*/  SEL R3, RZ, 0x1, P0 ;  /* 0x00000001ff037807 */ /* 0x000fe40000000000 */
[----:B-1----:R-:W-:Y:S02]  /*7ee0*/  SEL R2, RZ, 0x1, P1 ;  /* 0x00000001ff027807 */ /* 0x002fe40000800000 */
[----:B------:R-:W-:Y:S01]  /*7ef0*/  LOP3.LUT R72, R72, R3, RZ, 0x3c, !PT ;  /* 0x0000000348487212 */ /* 0x000fe200078e3cff */
[----:B------:R-:W-:Y:S01]  /*7f00*/  UIADD3 UR26, UPT, UPT, UR37, UR5, URZ ;  /* 0x00000005251a7290 */ /* 0x000fe2000fffe0ff */
[----:B------:R-:W-:Y:S01]  /*7f10*/  LOP3.LUT R73, R73, R2, RZ, 0x3c, !PT ;  /* 0x0000000249497212 */ /* 0x000fe200078e3cff */
[----:B------:R-:W-:Y:S01]  /*7f20*/  UIADD3 UR27, UPT, UPT, UR38, UR4, URZ ;  /* 0x00000004261b7290 */ /* 0x000fe2000fffe0ff */
[----:B------:R-:W-:Y:S02]  /*7f30*/  SEL R69, R69, RZ, P0 ;  /* 0x000000ff45457207 */ /* 0x000fe40000000000 */
[----:B------:R-:W-:Y:S01]  /*7f40*/  SEL R22, R0, RZ, P1 ;  /* 0x000000ff00167207 */ /* 0x000fe20000800000 */
[----:B------:R-:W-:Y:S08]  /*7f50*/  BRA.U UP0, `(.L_x_134) ;  /* 0xffffffdd00e07547 */ /* 0x000ff0000b83ffff */
[----:B------:R-:W-:-:S13]  /*7f60*/  R2UR UR4, R67 ;  /* 0x00000000430472ca */ /* 0x000fda00000e0000 */
[----:B------:R-:W-:-:S09]  /*7f70*/  UISETP.NE.AND UP0, UPT, UR4, URZ, UPT ;  /* 0x000000ff0400728c */ /* 0x000fd2000bf05270 */
[----:B------:R-:W-:Y:S05]  /*7f80*/  BRA.U !UP0, `(.L_x_135) ;  /* 0x0000000108487547 */ /* 0x000fea000b800000 */
[----:B------:R-:W1:Y:S02]  /*7f90*/  LDCU.64 UR4, c[0x0][0x890] ;  /* 0x00011200ff0477ac */ /* 0x000e640008000a00 */
[----:B-1----:R-:W-:-:S04]  /*7fa0*/  UISETP.NE.U32.AND UP0, UPT, UR4, URZ, UPT ;  /* 0x000000ff0400728c */ /* 0x002fc8000bf05070 */
[----:B------:R-:W-:-:S09]  /*7fb0*/  UISETP.NE.AND.EX UP0, UPT, UR5, URZ, UPT, UP0 ;  /* 0x000000ff0500728c */ /* 0x000fd2000bf05300 */
[----:B------:R-:W-:Y:S05]  /*7fc0*/  BRA.U UP0, `(.L_x_136) ;  /* 0x00000001000c7547 */ /* 0x000fea000b800000 */
[----:B------:R-:W-:-:S13]  /*7fd0*/  FSETP.NEU.AND P0, PT, R26, RZ, PT ;  /* 0x000000ff1a00720b */ /* 0x000fda0003f0d000 */
[----:B------:R-:W-:Y:S05]  /*7fe0*/  @!P0 EXIT ;  /* 0x000000000000894d */ /* 0x000fea0003800000 */
[----:B------:R-:W-:Y:S05]  /*7ff0*/  BRA `(.L_x_135) ;  /* 0x00000000002c7947 */ /* 0x000fea0003800000 */
.L_x_136:
[----:B------:R-:W-:Y:S01]  /*8000*/  ISETP.NE.AND P0, PT, R68, RZ, PT ;  /* 0x000000ff4400720c */ /* 0x000fe20003f05270 */
[----:B------:R-:W-:-:S12]  /*8010*/  BSSY.RECONVERGENT B0, `(.L_x_135) ;  /* 0x0000009000007945 */ /* 0x000fd80003800200 */
[----:B------:R-:W-:Y:S05]  /*8020*/  @P0 BRA `(.L_x_137) ;  /* 0x0000000000140947 */ /* 0x000fea0003800000 */
[----:B------:R-:W1:Y:S02]  /*8030*/  LDCU.64 UR4, c[0x0][0x888] ;  /* 0x00011100ff0477ac */ /* 0x000e640008000a00 */
[----:B-1----:R-:W-:-:S04]  /*8040*/  ISETP.NE.U32.AND P0, PT, RZ, UR4, PT ;  /* 0x00000004ff007c0c */ /* 0x002fc8000bf05070 */
[----:B------:R-:W-:-:S13]  /*8050*/  ISETP.NE.AND.EX P0, PT, RZ, UR5, PT, P0 ;  /* 0x00000005ff007c0c */ /* 0x000fda000bf05300 */
[----:B------:R-:W-:Y:S05]  /*8060*/  @!P0 EXIT ;  /* 0x000000000000894d */ /* 0x000fea0003800000 */
[----:B------:R-:W-:Y:S05]  /*8070*/  BRA `(.L_x_138) ;  /* 0x0000000000087947 */ /* 0x000fea0003800000 */
.L_x_137:
[----:B------:R-:W-:-:S13]  /*8080*/  FSETP.NEU.AND P0, PT, R26, RZ, PT ;  /* 0x000000ff1a00720b */ /* 0x000fda0003f0d000 */
[----:B------:R-:W-:Y:S05]  /*8090*/  @!P0 EXIT ;  /* 0x000000000000894d */ /* 0x000fea0003800000 */
.L_x_138:
[----:B------:R-:W-:Y:S05]  /*80a0*/  BSYNC.RECONVERGENT B0 ;  /* 0x0000000000007941 */ /* 0x000fea0003800200 */
.L_x_135:
[----:B------:R-:W-:Y:S01]  /*80b0*/  ULEA UR4, UR50, UR49, 0x3 ;  /* 0x0000003132047291 */ /* 0x000fe2000f8e18ff */
[----:B------:R-:W-:-:S04]  /*80c0*/  DEPBAR.LE SB0, 0x0 ;  /* 0x000080000000791a */ /* 0x000fc80000000000 */
[----:B------:R-:W-:-:S04]  /*80d0*/  UIADD3 UR4, UPT, UPT, UR4, 0x98, URZ ;  /* 0x0000009804047890 */ /* 0x000fc8000fffe0ff */
[----:B------:R-:W-:-:S09]  /*80e0*/  UPRMT UR4, UR53, 0x654, UR4 ;  /* 0x0000065435047896 */ /* 0x000fd20008000004 */
[----:B------:R-:W-:Y:S01]  /*80f0*/  SYNCS.ARRIVE.TRANS64.RED.A1T0 RZ, [UR4], RZ ;  /* 0x000000ffffff79a7 */ /* 0x000fe20008100404 */
[----:B------:R-:W-:Y:S05]  /*8100*/  EXIT ;  /* 0x000000000000794d */ /* 0x000fea0003800000 */
.L_x_24:
[----:B---3--:R3:W4:Y:S02]  /*8110*/  SYNCS.PHASECHK.TRANS64.TRYWAIT P0, [R3+URZ+0x130], R2 ;  /* 0x00013002030075a7 */ /* 0x00872400080011ff */
[----:B----4-:R-:W-:Y:S05]  /*8120*/  @!P0 NANOSLEEP.SYNCS 0x989680 ;  /* 0x009896800000895d */ /* 0x010fea0003900000 */
[----:B------:R-:W4:Y:S02]  /*8130*/  @!P0 SYNCS.PHASECHK.TRANS64 P0, [R3+URZ+0x130], R2 ;  /* 0x00013002030085a7 */ /* 0x000f2400080010ff */
[----:B----4-:R-:W-:Y:S05]  /*8140*/  @!P0 BRA `(.L_x_24) ;  /* 0xfffffffc00f08947 */ /* 0x010fea000383ffff */
[----:B------:R-:W-:Y:S05]  /*8150*/  BRA `(.L_x_139) ;  /* 0xffffff9800507947 */ /* 0x000fea000383ffff */
.L_x_27:
[----:B--2---:R-:W-:-:S07]  /*8160*/  MOV R0, UR33 ;  /* 0x0000002100007c02 */ /* 0x004fce0008000f00 */
.L_x_140:
[----:B--2---:R2:W3:Y:S02]  /*8170*/  SYNCS.PHASECHK.TRANS64.TRYWAIT P0, [R0+URZ+0x40], R3 ;  /* 0x00004003000075a7 */ /* 0x0044e400080011ff */
[----:B---3--:R-:W-:Y:S05]  /*8180*/  @!P0 NANOSLEEP.SYNCS 0x989680 ;  /* 0x009896800000895d */ /* 0x008fea0003900000 */
[----:B------:R-:W3:Y:S02]  /*8190*/  @!P0 SYNCS.PHASECHK.TRANS64 P0, [R0+URZ+0x40], R3 ;  /* 0x00004003000085a7 */ /* 0x000ee400080010ff */
[----:B---3--:R-:W-:Y:S05]  /*81a0*/  @!P0 BRA `(.L_x_140) ;  /* 0xfffffffc00f08947 */ /* 0x008fea000383ffff */
[----:B------:R-:W-:Y:S05]  /*81b0*/  BRA `(.L_x_26) ;  /* 0xffffff9800a87947 */ /* 0x000fea000383ffff */
.L_x_34:
[----:B--2---:R-:W-:-:S07]  /*81c0*/  MOV R0, UR7 ;  /* 0x0000000700007c02 */ /* 0x004fce0008000f00 */
.L_x_141:
[----:B-1----:R1:W2:Y:S02]  /*81d0*/  SYNCS.PHASECHK.TRANS64.TRYWAIT P0, [R0+URZ+0x40], R3 ;  /* 0x00004003000075a7 */ /* 0x0022a400080011ff */
[----:B--2---:R-:W-:Y:S05]  /*81e0*/  @!P0 NANOSLEEP.SYNCS 0x989680 ;  /* 0x009896800000895d */ /* 0x004fea0003900000 */
[----:B------:R-:W2:Y:S02]  /*81f0*/  @!P0 SYNCS.PHASECHK.TRANS64 P0, [R0+URZ+0x40], R3 ;  /* 0x00004003000085a7 */ /* 0x000ea400080010ff */
[----:B--2---:R-:W-:Y:S05]  /*8200*/  @!P0 BRA `(.L_x_141) ;  /* 0xfffffffc00f08947 */ /* 0x004fea000383ffff */
[----:B------:R-:W-:Y:S05]  /*8210*/  BRA `(.L_x_33) ;  /* 0xffffff9c009c7947 */ /* 0x000fea000383ffff */
.L_x_41:
[----:B-1----:R1:W2:Y:S02]  /*8220*/  SYNCS.PHASECHK.TRANS64.TRYWAIT P0, [R3+URZ+0xc0], R0 ;  /* 0x0000c000030075a7 */ /* 0x0022a400080011ff */
[----:B--2---:R-:W-:Y:S05]  /*8230*/  @!P0 NANOSLEEP.SYNCS 0x989680 ;  /* 0x009896800000895d */ /* 0x004fea0003900000 */
[----:B------:R-:W2:Y:S02]  /*8240*/  @!P0 SYNCS.PHASECHK.TRANS64 P0, [R3+URZ+0xc0], R0 ;  /* 0x0000c000030085a7 */ /* 0x000ea400080010ff */
[----:B--2---:R-:W-:Y:S05]  /*8250*/  @!P0 BRA `(.L_x_41) ;  /* 0xfffffffc00f08947 */ /* 0x004fea000383ffff */
[----:B------:R-:W-:Y:S05]  /*8260*/  BRA `(.L_x_142) ;  /* 0xffffffa000847947 */ /* 0x000fea000383ffff */
.L_x_45:
[----:B-1----:R-:W-:-:S07]  /*8270*/  MOV R0, UR4 ;  /* 0x0000000400007c02 */ /* 0x002fce0008000f00 */
.L_x_143:
[----:B-1----:R1:W2:Y:S02]  /*8280*/  SYNCS.PHASECHK.TRANS64.TRYWAIT P0, [R0+URZ], R3 ;  /* 0x00000003000075a7 */ /* 0x0022a400080011ff */
[----:B--2---:R-:W-:Y:S05]  /*8290*/  @!P0 NANOSLEEP.SYNCS 0x989680 ;  /* 0x009896800000895d */ /* 0x004fea0003900000 */
[----:B------:R-:W2:Y:S02]  /*82a0*/  @!P0 SYNCS.PHASECHK.TRANS64 P0, [R0+URZ], R3 ;  /* 0x00000003000085a7 */ /* 0x000ea400080010ff */
[----:B--2---:R-:W-:Y:S05]  /*82b0*/  @!P0 BRA `(.L_x_143) ;  /* 0xfffffffc00f08947 */ /* 0x004fea000383ffff */
[----:B------:R-:W-:Y:S05]  /*82c0*/  BRA `(.L_x_144) ;  /* 0xffffffa800307947 */ /* 0x000fea000383ffff */
.L_x_46:
[----:B------:R-:W-:-:S07]  /*82d0*/  MOV R0, UR5 ;  /* 0x0000000500007c02 */ /* 0x000fce0008000f00 */
.L_x_145:
[----:B-1----:R1:W2:Y:S02]  /*82e0*/  SYNCS.PHASECHK.TRANS64.TRYWAIT P0, [R0+URZ], R3 ;  /* 0x00000003000075a7 */ /* 0x0022a400080011ff */
[----:B--2---:R-:W-:Y:S05]  /*82f0*/  @!P0 NANOSLEEP.SYNCS 0x989680 ;  /* 0x009896800000895d */ /* 0x004fea0003900000 */
[----:B------:R-:W2:Y:S02]  /*8300*/  @!P0 SYNCS.PHASECHK.TRANS64 P0, [R0+URZ], R3 ;  /* 0x00000003000085a7 */ /* 0x000ea400080010ff */
[----:B--2---:R-:W-:Y:S05]  /*8310*/  @!P0 BRA `(.L_x_145) ;  /* 0xfffffffc00f08947 */ /* 0x004fea000383ffff */
[----:B------:R-:W-:Y:S05]  /*8320*/  BRA `(.L_x_146) ;  /* 0xffffffa8003c7947 */ /* 0x000fea000383ffff */
.L_x_47:
[----:B------:R-:W-:-:S07]  /*8330*/  MOV R0, UR5 ;  /* 0x0000000500007c02 */ /* 0x000fce0008000f00 */
.L_x_147:
[----:B-1----:R1:W2:Y:S02]  /*8340*/  SYNCS.PHASECHK.TRANS64.TRYWAIT P0, [R0+URZ], R3 ;  /* 0x00000003000075a7 */ /* 0x0022a400080011ff */
[----:B--2---:R-:W-:Y:S05]  /*8350*/  @!P0 NANOSLEEP.SYNCS 0x989680 ;  /* 0x009896800000895d */ /* 0x004fea0003900000 */
[----:B------:R-:W2:Y:S02]  /*8360*/  @!P0 SYNCS.PHASECHK.TRANS64 P0, [R0+URZ], R3 ;  /* 0x00000003000085a7 */ /* 0x000ea400080010ff */
[----:B--2---:R-:W-:Y:S05]  /*8370*/  @!P0 BRA `(.L_x_147) ;  /* 0xfffffffc00f08947 */ /* 0x004fea000383ffff */
[----:B------:R-:W-:Y:S05]  /*8380*/  BRA `(.L_x_148) ;  /* 0xffffffa800487947 */ /* 0x000fea000383ffff */
.L_x_48:
[----:B------:R-:W-:-:S07]  /*8390*/  MOV R0, UR5 ;  /* 0x0000000500007c02 */ /* 0x000fce0008000f00 */
.L_x_149:
[----:B-1----:R1:W2:Y:S02]  /*83a0*/  SYNCS.PHASECHK.TRANS64.TRYWAIT P0, [R0+URZ], R3 ;  /* 0x00000003000075a7 */ /* 0x0022a400080011ff */
[----:B--2---:R-:W-:Y:S05]  /*83b0*/  @!P0 NANOSLEEP.SYNCS 0x989680 ;  /* 0x009896800000895d */ /* 0x004fea0003900000 */
[----:B------:R-:W2:Y:S02]  /*83c0*/  @!P0 SYNCS.PHASECHK.TRANS64 P0, [R0+URZ], R3 ;  /* 0x00000003000085a7 */ /* 0x000ea400080010ff */
[----:B--2---:R-:W-:Y:S05]  /*83d0*/  @!P0 BRA `(.L_x_149) ;  /* 0xfffffffc00f08947 */ /* 0x004fea000383ffff */
[----:B------:R-:W-:Y:S05]  /*83e0*/  BRA `(.L_x_150) ;  /* 0xffffffa800547947 */ /* 0x000fea000383ffff */
.L_x_49:
[----:B------:R-:W-:-:S07]  /*83f0*/  MOV R0, UR5 ;  /* 0x0000000500007c02 */ /* 0x000fce0008000f00 */
.L_x_151:
[----:B-1----:R1:W2:Y:S02]  /*8400*/  SYNCS.PHASECHK.TRANS64.TRYWAIT P0, [R0+URZ], R3 ;  /* 0x00000003000075a7 */ /* 0x0022a400080011ff */
[----:B--2---:R-:W-:Y:S05]  /*8410*/  @!P0 NANOSLEEP.SYNCS 0x989680 ;  /* 0x009896800000895d */ /* 0x004fea0003900000 */
[----:B------:R-:W2:Y:S02]  /*8420*/  @!P0 SYNCS.PHASECHK.TRANS64 P0, [R0+URZ], R3 ;  /* 0x00000003000085a7 */ /* 0x000ea400080010ff */
[----:B--2---:R-:W-:Y:S05]  /*8430*/  @!P0 BRA `(.L_x_151) ;  /* 0xfffffffc00f08947 */ /* 0x004fea000383ffff */
[----:B------:R-:W-:Y:S05]  /*8440*/  BRA `(.L_x_152) ;  /* 0xffffffa800607947 */ /* 0x000fea000383ffff */
.L_x_50:
[----:B------:R-:W-:-:S07]  /*8450*/  MOV R0, UR5 ;  /* 0x0000000500007c02 */ /* 0x000fce0008000f00 */
.L_x_153:
[----:B-1----:R1:W2:Y:S02]  /*8460*/  SYNCS.PHASECHK.TRANS64.TRYWAIT P0, [R0+URZ], R3 ;  /* 0x00000003000075a7 */ /* 0x0022a400080011ff */
[----:B--2---:R-:W-:Y:S05]  /*8470*/  @!P0 NANOSLEEP.SYNCS 0x989680 ;  /* 0x009896800000895d */ /* 0x004fea0003900000 */
[----:B------:R-:W2:Y:S02]  /*8480*/  @!P0 SYNCS.PHASECHK.TRANS64 P0, [R0+URZ], R3 ;  /* 0x00000003000085a7 */ /* 0x000ea400080010ff */
[----:B--2---:R-:W-:Y:S05]  /*8490*/  @!P0 BRA `(.L_x_153) ;  /* 0xfffffffc00f08947 */ /* 0x004fea000383ffff */
[----:B------:R-:W-:Y:S05]  /*84a0*/  BRA `(.L_x_154) ;  /* 0xffffffa8006c7947 */ /* 0x000fea000383ffff */
.L_x_51:
[----:B------:R-:W-:-:S07]  /*84b0*/  MOV R0, UR5 ;  /* 0x0000000500007c02 */ /* 0x000fce0008000f00 */
.L_x_155:
[----:B-1----:R1:W2:Y:S02]  /*84c0*/  SYNCS.PHASECHK.TRANS64.TRYWAIT P0, [R0+URZ], R3 ;  /* 0x00000003000075a7 */ /* 0x0022a400080011ff */
[----:B--2---:R-:W-:Y:S05]  /*84d0*/  @!P0 NANOSLEEP.SYNCS 0x989680 ;  /* 0x009896800000895d */ /* 0x004fea0003900000 */
[----:B------:R-:W2:Y:S02]  /*84e0*/  @!P0 SYNCS.PHASECHK.TRANS64 P0, [R0+URZ], R3 ;  /* 0x00000003000085a7 */ /* 0x000ea400080010ff */
[----:B--2---:R-:W-:Y:S05]  /*84f0*/  @!P0 BRA `(.L_x_155) ;  /* 0xfffffffc00f08947 */ /* 0x004fea000383ffff */
[----:B------:R-:W-:Y:S05]  /*8500*/  BRA `(.L_x_156) ;  /* 0xffffffa800787947 */ /* 0x000fea000383ffff */
.L_x_54:
[----:B--2---:R2:W3:Y:S02]  /*8510*/  SYNCS.PHASECHK.TRANS64.TRYWAIT P0, [R0+URZ+0x120], R5 ;  /* 0x00012005000075a7 */ /* 0x0044e400080011ff */
[----:B---3--:R-:W-:Y:S05]  /*8520*/  @!P0 NANOSLEEP.SYNCS 0x989680 ;  /* 0x009896800000895d */ /* 0x008fea0003900000 */
[----:B------:R-:W3:Y:S02]  /*8530*/  @!P0 SYNCS.PHASECHK.TRANS64 P0, [R0+URZ+0x120], R5 ;  /* 0x00012005000085a7 */ /* 0x000ee400080010ff */
[----:B---3--:R-:W-:Y:S05]  /*8540*/  @!P0 BRA `(.L_x_54) ;  /* 0xfffffffc00f08947 */ /* 0x008fea000383ffff */
[----:B------:R-:W-:Y:S05]  /*8550*/  BRA `(.L_x_157) ;  /* 0xffffffa800d47947 */ /* 0x000fea000383ffff */
.L_x_55:
[----:B------:R-:W-:-:S07]  /*8560*/  MOV R0, UR4 ;  /* 0x0000000400007c02 */ /* 0x000fce0008000f00 */
.L_x_158:
[----:B--2---:R2:W3:Y:S02]  /*8570*/  SYNCS.PHASECHK.TRANS64.TRYWAIT P0, [R0+URZ+0xd0], R7 ;  /* 0x0000d007000075a7 */ /* 0x0044e400080011ff */
[----:B---3--:R-:W-:Y:S05]  /*8580*/  @!P0 NANOSLEEP.SYNCS 0x989680 ;  /* 0x009896800000895d */ /* 0x008fea0003900000 */
[----:B------:R-:W3:Y:S02]  /*8590*/  @!P0 SYNCS.PHASECHK.TRANS64 P0, [R0+URZ+0xd0], R7 ;  /* 0x0000d007000085a7 */ /* 0x000ee400080010ff */
[----:B---3--:R-:W-:Y:S05]  /*85a0*/  @!P0 BRA `(.L_x_158) ;  /* 0xfffffffc00f08947 */ /* 0x008fea000383ffff */
[----:B------:R-:W-:Y:S05]  /*85b0*/  BRA `(.L_x_159) ;  /* 0xffffffa800e47947 */ /* 0x000fea000383ffff */
.L_x_56:
[----:B--2---:R2:W3:Y:S02]  /*85c0*/  SYNCS.PHASECHK.TRANS64.TRYWAIT P1, [R0+URZ+0xc0], R5 ;  /* 0x0000c005000075a7 */ /* 0x0044e400080211ff */
[----:B---3--:R-:W-:Y:S05]  /*85d0*/  @!P1 NANOSLEEP.SYNCS 0x989680 ;  /* 0x009896800000995d */ /* 0x008fea0003900000 */
[----:B------:R-:W3:Y:S02]  /*85e0*/  @!P1 SYNCS.PHASECHK.TRANS64 P1, [R0+URZ+0xc0], R5 ;  /* 0x0000c005000095a7 */ /* 0x000ee400080210ff */
[----:B---3--:R-:W-:Y:S05]  /*85f0*/  @!P1 BRA `(.L_x_56) ;  /* 0xfffffffc00f09947 */ /* 0x008fea000383ffff */
[----:B------:R-:W-:Y:S05]  /*8600*/  BRA `(.L_x_160) ;  /* 0xffffffac00147947 */ /* 0x000fea000383ffff */
.L_x_59:
[----:B------:R-:W-:-:S07]  /*8610*/  MOV R0, UR4 ;  /* 0x0000000400007c02 */ /* 0x000fce0008000f00 */
.L_x_161:
[----:B--2---:R2:W3:Y:S02]  /*8620*/  SYNCS.PHASECHK.TRANS64.TRYWAIT P0, [R0+URZ+0xd0], R3 ;  /* 0x0000d003000075a7 */ /* 0x0044e400080011ff */
[----:B---3--:R-:W-:Y:S05]  /*8630*/  @!P0 NANOSLEEP.SYNCS 0x989680 ;  /* 0x009896800000895d */ /* 0x008fea0003900000 */
[----:B------:R-:W3:Y:S02]  /*8640*/  @!P0 SYNCS.PHASECHK.TRANS64 P0, [R0+URZ+0xd0], R3 ;  /* 0x0000d003000085a7 */ /* 0x000ee400080010ff */
[----:B---3--:R-:W-:Y:S05]  /*8650*/  @!P0 BRA `(.L_x_161) ;  /* 0xfffffffc00f08947 */ /* 0x008fea000383ffff */
[----:B------:R-:W-:Y:S05]  /*8660*/  BRA `(.L_x_58) ;  /* 0xffffffac00687947 */ /* 0x000fea000383ffff */
.L_x_68:
[----:B--2---:R-:W-:-:S04]  /*8670*/  MOV R5, UR5 ;  /* 0x0000000500057c02 */ /* 0x004fc80008000f00 */
[----:B------:R2:W3:Y:S03]  /*8680*/  SYNCS.PHASECHK.TRANS64.TRYWAIT P0, [R5+URZ+0x8], R6 ;  /* 0x00000806050075a7 */ /* 0x0004e600080011ff */
[----:B---3--:R-:W-:Y:S05]  /*8690*/  @!P0 NANOSLEEP.SYNCS 0x989680 ;  /* 0x009896800000895d */ /* 0x008fea0003900000 */
[----:B------:R-:W3:Y:S02]  /*86a0*/  @!P0 SYNCS.PHASECHK.TRANS64 P0, [R5+URZ+0x8], R6 ;  /* 0x00000806050085a7 */ /* 0x000ee400080010ff */
[----:B---3--:R-:W-:Y:S05]  /*86b0*/  @!P0 BRA `(.L_x_68) ;  /* 0xfffffffc00ec8947 */ /* 0x008fea000383ffff */
[----:B------:R-:W-:Y:S05]  /*86c0*/  BRA `(.L_x_67) ;  /* 0xffffffb0001c7947 */ /* 0x000fea000383ffff */
.L_x_70:
[----:B------:R-:W-:Y:S01]  /*86d0*/  BSSY B0, `(.L_x_162) ;  /* 0x0000006000007945 */ /* 0x000fe20003800000 */
[----:B------:R-:W-:-:S07]  /*86e0*/  MOV R15, 0xffffffff ;  /* 0xffffffff000f7802 */ /* 0x000fce0000000f00 */
[----:B-12--5:R-:W-:Y:S05]  /*86f0*/  WARPSYNC.COLLECTIVE R15, `(.L_x_163) ;  /* 0x000000000f0c7348 */ /* 0x026fea0003c00000 */
[----:B------:R-:W-:Y:S02]  /*8700*/  ELECT P6, UR79, PT ;  /* 0x00000000004f782f */ /* 0x000fe400038c0000 */
[----:B------:R-:W-:Y:S01]  /*8710*/  MOV R14, UR79 ;  /* 0x0000004f000e7c02 */ /* 0x000fe20008000f00 */
[----:B-12--5:R-:W-:Y:S10]  /*8720*/  ENDCOLLECTIVE ;  /* 0x000000000000791b */ /* 0x026ff40003800000 */
.L_x_163:
[----:B------:R-:W-:Y:S05]  /*8730*/  BSYNC B0 ;  /* 0x0000000000007941 */ /* 0x000fea0003800000 */
.L_x_162:
[----:B------:R-:W-:Y:S01]  /*8740*/  PLOP3.LUT P0, PT, P6, PT, PT, 0x80, 0x8 ;  /* 0x000000000008781c */ /* 0x000fe2000370f070 */
[----:B------:R-:W-:-:S12]  /*8750*/  BRA `(.L_x_164) ;  /* 0xffffffb000487947 */ /* 0x000fd8000383ffff */
.L_x_72:
[----:B--2---:R-:W-:-:S04]  /*8760*/  MOV R3, UR5 ;  /* 0x0000000500037c02 */ /* 0x004fc80008000f00 */
[----:B------:R2:W3:Y:S03]  /*8770*/  SYNCS.PHASECHK.TRANS64.TRYWAIT P0, [R3+URZ+0x8], R4 ;  /* 0x00000804030075a7 */ /* 0x0004e600080011ff */
[----:B---3--:R-:W-:Y:S05]  /*8780*/  @!P0 NANOSLEEP.SYNCS 0x989680 ;  /* 0x009896800000895d */ /* 0x008fea0003900000 */
[----:B------:R-:W3:Y:S02]  /*8790*/  @!P0 SYNCS.PHASECHK.TRANS64 P0, [R3+URZ+0x8], R4 ;  /* 0x00000804030085a7 */ /* 0x000ee400080010ff */
[----:B---3--:R-:W-:Y:S05]  /*87a0*/  @!P0 BRA `(.L_x_72) ;  /* 0xfffffffc00ec8947 */ /* 0x008fea000383ffff */
[----:B------:R-:W-:Y:S05]  /*87b0*/  BRA `(.L_x_71) ;  /* 0xffffffb0004c7947 */ /* 0x000fea000383ffff */
.L_x_73:
[----:B-1----:R1:W2:Y:S02]  /*87c0*/  SYNCS.PHASECHK.TRANS64.TRYWAIT P0, [R0+URZ+0xc0], R5 ;  /* 0x0000c005000075a7 */ /* 0x0022a400080011ff */
[----:B--2---:R-:W-:Y:S05]  /*87d0*/  @!P0 NANOSLEEP.SYNCS 0x989680 ;  /* 0x009896800000895d */ /* 0x004fea0003900000 */
[----:B------:R-:W2:Y:S02]  /*87e0*/  @!P0 SYNCS.PHASECHK.TRANS64 P0, [R0+URZ+0xc0], R5 ;  /* 0x0000c005000085a7 */ /* 0x000ea400080010ff */
[----:B--2---:R-:W-:Y:S05]  /*87f0*/  @!P0 BRA `(.L_x_73) ;  /* 0xfffffffc00f08947 */ /* 0x004fea000383ffff */
[----:B------:R-:W-:Y:S05]  /*8800*/  BRA `(.L_x_165) ;  /* 0xffffffb400587947 */ /* 0x000fea000383ffff */
.L_x_75:
[----:B------:R-:W-:-:S07]  /*8810*/  MOV R0, UR46 ;  /* 0x0000002e00007c02 */ /* 0x000fce0008000f00 */
.L_x_166:
[----:B-1----:R1:W2:Y:S02]  /*8820*/  SYNCS.PHASECHK.TRANS64.TRYWAIT P0, [R0+URZ+0x100], R5 ;  /* 0x00010005000075a7 */ /* 0x0022a400080011ff */
[----:B--2---:R-:W-:Y:S05]  /*8830*/  @!P0 NANOSLEEP.SYNCS 0x989680 ;  /* 0x009896800000895d */ /* 0x004fea0003900000 */
[----:B------:R-:W2:Y:S02]  /*8840*/  @!P0 SYNCS.PHASECHK.TRANS64 P0, [R0+URZ+0x100], R5 ;  /* 0x00010005000085a7 */ /* 0x000ea400080010ff */
[----:B--2---:R-:W-:Y:S05]  /*8850*/  @!P0 BRA `(.L_x_166) ;  /* 0xfffffffc00f08947 */ /* 0x004fea000383ffff */
[----:B------:R-:W-:Y:S05]  /*8860*/  BRA `(.L_x_167) ;  /* 0xffffffb400a47947 */ /* 0x000fea000383ffff */
.L_x_78:
[----:B------:R-:W-:Y:S07]  /*8870*/  MOV R0, UR7 ;  /* 0x0000000700007c02 */ /* 0x000fee0008000f00 */
.L_x_168:
[----:B-1----:R1:W2:Y:S02]  /*8880*/  SYNCS.PHASECHK.TRANS64.TRYWAIT P0, [R0+URZ], R5 ;  /* 0x00000005000075a7 */ /* 0x0022a400080011ff */
[----:B--2---:R-:W-:Y:S05]  /*8890*/  @!P0 NANOSLEEP.SYNCS 0x989680 ;  /* 0x009896800000895d */ /* 0x004fea0003900000 */
[----:B------:R-:W2:Y:S02]  /*88a0*/  @!P0 SYNCS.PHASECHK.TRANS64 P0, [R0+URZ], R5 ;  /* 0x00000005000085a7 */ /* 0x000ea400080010ff */
[----:B--2---:R-:W-:Y:S05]  /*88b0*/  @!P0 BRA `(.L_x_168) ;  /* 0xfffffffc00f08947 */ /* 0x004fea000383ffff */
[----:B------:R-:W-:Y:S05]  /*88c0*/  BRA `(.L_x_77) ;  /* 0xffffffb400b87947 */ /* 0x000fea000383ffff */
.L_x_82:
[----:B-1----:R-:W-:-:S07]  /*88d0*/  MOV R0, UR4 ;  /* 0x0000000400007c02 */ /* 0x002fce0008000f00 */
.L_x_169:
[----:B-1----:R1:W2:Y:S02]  /*88e0*/  SYNCS.PHASECHK.TRANS64.TRYWAIT P0, [R0+URZ], R3 ;  /* 0x00000003000075a7 */ /* 0x0022a400080011ff */
[----:B--2---:R-:W-:Y:S05]  /*88f0*/  @!P0 NANOSLEEP.SYNCS 0x989680 ;  /* 0x009896800000895d */ /* 0x004fea0003900000 */
[----:B------:R-:W2:Y:S02]  /*8900*/  @!P0 SYNCS.PHASECHK.TRANS64 P0, [R0+URZ], R3 ;  /* 0x00000003000085a7 */ /* 0x000ea400080010ff */
[----:B--2---:R-:W-:Y:S05]  /*8910*/  @!P0 BRA `(.L_x_169) ;  /* 0xfffffffc00f08947 */ /* 0x004fea000383ffff */
[----:B------:R-:W-:Y:S05]  /*8920*/  BRA `(.L_x_170) ;  /* 0xffffffb800fc7947 */ /* 0x000fea000383ffff */
.L_x_83:
[----:B------:R-:W-:-:S07]  /*8930*/  MOV R0, UR5 ;  /* 0x0000000500007c02 */ /* 0x000fce0008000f00 */
.L_x_171:
[----:B-1----:R1:W2:Y:S02]  /*8940*/  SYNCS.PHASECHK.TRANS64.TRYWAIT P0, [R0+URZ], R3 ;  /* 0x00000003000075a7 */ /* 0x0022a400080011ff */
[----:B--2---:R-:W-:Y:S05]  /*8950*/  @!P0 NANOSLEEP.SYNCS 0x989680 ;  /* 0x009896800000895d */ /* 0x004fea0003900000 */
[----:B------:R-:W2:Y:S02]  /*8960*/  @!P0 SYNCS.PHASECHK.TRANS64 P0, [R0+URZ], R3 ;  /* 0x00000003000085a7 */ /* 0x000ea400080010ff */
[----:B--2---:R-:W-:Y:S05]  /*8970*/  @!P0 BRA `(.L_x_171) ;  /* 0xfffffffc00f08947 */ /* 0x004fea000383ffff */
[----:B------:R-:W-:Y:S05]  /*8980*/  BRA `(.L_x_172) ;  /* 0xffffffbc00087947 */ /* 0x000fea000383ffff */
.L_x_84:
[----:B------:R-:W-:-:S07]  /*8990*/  MOV R0, UR5 ;  /* 0x0000000500007c02 */ /* 0x000fce0008000f00 */
.L_x_173:
[----:B-1----:R1:W2:Y:S02]  /*89a0*/  SYNCS.PHASECHK.TRANS64.TRYWAIT P0, [R0+URZ], R3 ;  /* 0x00000003000075a7 */ /* 0x0022a400080011ff */
[----:B--2---:R-:W-:Y:S05]  /*89b0*/  @!P0 NANOSLEEP.SYNCS 0x989680 ;  /* 0x009896800000895d */ /* 0x004fea0003900000 */
[----:B------:R-:W2:Y:S02]  /*89c0*/  @!P0 SYNCS.PHASECHK.TRANS64 P0, [R0+URZ], R3 ;  /* 0x00000003000085a7 */ /* 0x000ea400080010ff */
[----:B--2---:R-:W-:Y:S05]  /*89d0*/  @!P0 BRA `(.L_x_173) ;  /* 0xfffffffc00f08947 */ /* 0x004fea000383ffff */
[----:B------:R-:W-:Y:S05]  /*89e0*/  BRA `(.L_x_174) ;  /* 0xffffffbc00147947 */ /* 0x000fea000383ffff */
.L_x_87:
[----:B------:R-:W-:-:S07]  /*89f0*/  MOV R0, UR41 ;  /* 0x0000002900007c02 */ /* 0x000fce0008000f00 */
.L_x_175:
[----:B-1----:R1:W2:Y:S02]  /*8a00*/  SYNCS.PHASECHK.TRANS64.TRYWAIT P1, [R0+URZ+0x140], R3 ;  /* 0x00014003000075a7 */ /* 0x0022a400080211ff */
[----:B--2---:R-:W-:Y:S05]  /*8a10*/  @!P1 NANOSLEEP.SYNCS 0x989680 ;  /* 0x009896800000995d */ /* 0x004fea0003900000 */
[----:B------:R-:W2:Y:S02]  /*8a20*/  @!P1 SYNCS.PHASECHK.TRANS64 P1, [R0+URZ+0x140], R3 ;  /* 0x00014003000095a7 */ /* 0x000ea400080210ff */
[----:B--2---:R-:W-:Y:S05]  /*8a30*/  @!P1 BRA `(.L_x_175) ;  /* 0xfffffffc00f09947 */ /* 0x004fea000383ffff */
[----:B------:R-:W-:Y:S05]  /*8a40*/  BRA `(.L_x_176) ;  /* 0xffffffbc00607947 */ /* 0x000fea000383ffff */
.L_x_92:
[----:B--2---:R2:W3:Y:S02]  /*8a50*/  SYNCS.PHASECHK.TRANS64.TRYWAIT P0, [R8+URZ+0xc0], R5 ;  /* 0x0000c005080075a7 */ /* 0x0044e400080011ff */
[----:B---3--:R-:W-:Y:S05]  /*8a60*/  @!P0 NANOSLEEP.SYNCS 0x989680 ;  /* 0x009896800000895d */ /* 0x008fea0003900000 */
[----:B------:R-:W3:Y:S02]  /*8a70*/  @!P0 SYNCS.PHASECHK.TRANS64 P0, [R8+URZ+0xc0], R5 ;  /* 0x0000c005080085a7 */ /* 0x000ee400080010ff */
[----:B---3--:R-:W-:Y:S05]  /*8a80*/  @!P0 BRA `(.L_x_92) ;  /* 0xfffffffc00f08947 */ /* 0x008fea000383ffff */
[----:B------:R-:W-:Y:S05]  /*8a90*/  BRA `(.L_x_177) ;  /* 0xffffffc000887947 */ /* 0x000fea000383ffff */
.L_x_95:
[----:B------:R-:W-:Y:S07]  /*8aa0*/  MOV R0, UR21 ;  /* 0x0000001500007c02 */ /* 0x000fee0008000f00 */
.L_x_178:
[----:B--2---:R2:W3:Y:S02]  /*8ab0*/  SYNCS.PHASECHK.TRANS64.TRYWAIT P1, [R0+URZ+0xb8], R5 ;  /* 0x0000b805000075a7 */ /* 0x0044e400080211ff */
[----:B---3--:R-:W-:Y:S05]  /*8ac0*/  @!P1 NANOSLEEP.SYNCS 0x989680 ;  /* 0x009896800000995d */ /* 0x008fea0003900000 */
[----:B------:R-:W3:Y:S02]  /*8ad0*/  @!P1 SYNCS.PHASECHK.TRANS64 P1, [R0+URZ+0xb8], R5 ;  /* 0x0000b805000095a7 */ /* 0x000ee400080210ff */
[----:B---3--:R-:W-:Y:S05]  /*8ae0*/  @!P1 BRA `(.L_x_178) ;  /* 0xfffffffc00f09947 */ /* 0x008fea000383ffff */
[----:B------:R-:W-:Y:S05]  /*8af0*/  BRA `(.L_x_94) ;  /* 0xffffffc800007947 */ /* 0x000fea000383ffff */
.L_x_98:
[----:B------:R-:W-:Y:S07]  /*8b00*/  MOV R0, UR4 ;  /* 0x0000000400007c02 */ /* 0x000fee0008000f00 */
.L_x_179:
[----:B--2---:R2:W3:Y:S02]  /*8b10*/  SYNCS.PHASECHK.TRANS64.TRYWAIT P0, [R0+URZ+0x98], R5 ;  /* 0x00009805000075a7 */ /* 0x0044e400080011ff */
[----:B---3--:R-:W-:Y:S05]  /*8b20*/  @!P0 NANOSLEEP.SYNCS 0x989680 ;  /* 0x009896800000895d */ /* 0x008fea0003900000 */
[----:B------:R-:W3:Y:S02]  /*8b30*/  @!P0 SYNCS.PHASECHK.TRANS64 P0, [R0+URZ+0x98], R5 ;  /* 0x00009805000085a7 */ /* 0x000ee400080010ff */
[----:B---3--:R-:W-:Y:S05]  /*8b40*/  @!P0 BRA `(.L_x_179) ;  /* 0xfffffffc00f08947 */ /* 0x008fea000383ffff */
[----:B------:R-:W-:Y:S05]  /*8b50*/  BRA `(.L_x_180) ;  /* 0xffffffc8005c7947 */ /* 0x000fea000383ffff */
.L_x_99:
[----:B------:R-:W-:Y:S07]  /*8b60*/  MOV R5, UR5 ;  /* 0x0000000500057c02 */ /* 0x000fee0008000f00 */
.L_x_181:
[----:B--2---:R2:W3:Y:S02]  /*8b70*/  SYNCS.PHASECHK.TRANS64.TRYWAIT P0, [R5+URZ+0x98], R0 ;  /* 0x00009800050075a7 */ /* 0x0044e400080011ff */
[----:B---3--:R-:W-:Y:S05]  /*8b80*/  @!P0 NANOSLEEP.SYNCS 0x989680 ;  /* 0x009896800000895d */ /* 0x008fea0003900000 */
[----:B------:R-:W3:Y:S02]  /*8b90*/  @!P0 SYNCS.PHASECHK.TRANS64 P0, [R5+URZ+0x98], R0 ;  /* 0x00009800050085a7 */ /* 0x000ee400080010ff */
[----:B---3--:R-:W-:Y:S05]  /*8ba0*/  @!P0 BRA `(.L_x_181) ;  /* 0xfffffffc00f08947 */ /* 0x008fea000383ffff */
[----:B------:R-:W-:Y:S05]  /*8bb0*/  BRA `(.L_x_182) ;  /* 0xffffffc800e07947 */ /* 0x000fea000383ffff */
.L_x_101:
[----:B------:R-:W-:-:S07]  /*8bc0*/  MOV R0, UR4 ;  /* 0x0000000400007c02 */ /* 0x000fce0008000f00 */
.L_x_183:
[----:B--2---:R2:W3:Y:S02]  /*8bd0*/  SYNCS.PHASECHK.TRANS64.TRYWAIT P0, [R0+URZ], R3 ;  /* 0x00000003000075a7 */ /* 0x0044e400080011ff */
[----:B---3--:R-:W-:Y:S05]  /*8be0*/  @!P0 NANOSLEEP.SYNCS 0x989680 ;  /* 0x009896800000895d */ /* 0x008fea0003900000 */
[----:B------:R-:W3:Y:S02]  /*8bf0*/  @!P0 SYNCS.PHASECHK.TRANS64 P0, [R0+URZ], R3 ;  /* 0x00000003000085a7 */ /* 0x000ee400080010ff */
[----:B---3--:R-:W-:Y:S05]  /*8c00*/  @!P0 BRA `(.L_x_183) ;  /* 0xfffffffc00f08947 */ /* 0x008fea000383ffff */
[----:B------:R-:W-:Y:S05]  /*8c10*/  BRA `(.L_x_184) ;  /* 0xffffffcc00947947 */ /* 0x000fea000383ffff */
.L_x_102:
[----:B------:R-:W-:-:S07]  /*8c20*/  MOV R0, UR5 ;  /* 0x0000000500007c02 */ /* 0x000fce0008000f00 */
.L_x_185:
[----:B--2---:R2:W3:Y:S02]  /*8c30*/  SYNCS.PHASECHK.TRANS64.TRYWAIT P0, [R0+URZ], R3 ;  /* 0x00000003000075a7 */ /* 0x0044e400080011ff */
[----:B---3--:R-:W-:Y:S05]  /*8c40*/  @!P0 NANOSLEEP.SYNCS 0x989680 ;  /* 0x009896800000895d */ /* 0x008fea0003900000 */
[----:B------:R-:W3:Y:S02]  /*8c50*/  @!P0 SYNCS.PHASECHK.TRANS64 P0, [R0+URZ], R3 ;  /* 0x00000003000085a7 */ /* 0x000ee400080010ff */
[----:B---3--:R-:W-:Y:S05]  /*8c60*/  @!P0 BRA `(.L_x_185) ;  /* 0xfffffffc00f08947 */ /* 0x008fea000383ffff */
[----:B------:R-:W-:Y:S05]  /*8c70*/  BRA `(.L_x_186) ;  /* 0xffffffcc00a07947 */ /* 0x000fea000383ffff */
.L_x_104:
[----:B-1----:R1:W2:Y:S02]  /*8c80*/  SYNCS.PHASECHK.TRANS64.TRYWAIT P0, [R3+URZ+0xc0], R0 ;  /* 0x0000c000030075a7 */ /* 0x0022a400080011ff */
[----:B--2---:R-:W-:Y:S05]  /*8c90*/  @!P0 NANOSLEEP.SYNCS 0x989680 ;  /* 0x009896800000895d */ /* 0x004fea0003900000 */
[----:B------:R-:W2:Y:S02]  /*8ca0*/  @!P0 SYNCS.PHASECHK.TRANS64 P0, [R3+URZ+0xc0], R0 ;  /* 0x0000c000030085a7 */ /* 0x000ea400080010ff */
[----:B--2---:R-:W-:Y:S05]  /*8cb0*/  @!P0 BRA `(.L_x_104) ;  /* 0xfffffffc00f08947 */ /* 0x004fea000383ffff */
[----:B------:R-:W-:Y:S05]  /*8cc0*/  BRA `(.L_x_187) ;  /* 0xffffffd000987947 */ /* 0x000fea000383ffff */
.L_x_114:
[----:B-1----:R1:W2:Y:S02]  /*8cd0*/  SYNCS.PHASECHK.TRANS64.TRYWAIT P1, [R0+URZ+0x80], R3 ;  /* 0x00008003000075a7 */ /* 0x0022a400080211ff */
[----:B--2---:R-:W-:Y:S05]  /*8ce0*/  @!P1 NANOSLEEP.SYNCS 0x989680 ;  /* 0x009896800000995d */ /* 0x004fea0003900000 */
[----:B------:R-:W2:Y:S02]  /*8cf0*/  @!P1 SYNCS.PHASECHK.TRANS64 P1, [R0+URZ+0x80], R3 ;  /* 0x00008003000095a7 */ /* 0x000ea400080210ff */
[----:B--2---:R-:W-:Y:S05]  /*8d00*/  @!P1 BRA `(.L_x_114) ;  /* 0xfffffffc00f09947 */ /* 0x004fea000383ffff */
[----:B------:R-:W-:Y:S05]  /*8d10*/  BRA `(.L_x_113) ;  /* 0xffffffe000307947 */ /* 0x000fea000383ffff */
.L_x_116:
[----:B-1----:R1:W4:Y:S02]  /*8d20*/  SYNCS.PHASECHK.TRANS64.TRYWAIT P0, [R81+URZ+0xe0], R2 ;  /* 0x0000e002510075a7 */ /* 0x00232400080011ff */
[----:B----4-:R-:W-:Y:S05]  /*8d30*/  @!P0 NANOSLEEP.SYNCS 0x989680 ;  /* 0x009896800000895d */ /* 0x010fea0003900000 */
[----:B------:R-:W4:Y:S02]  /*8d40*/  @!P0 SYNCS.PHASECHK.TRANS64 P0, [R81+URZ+0xe0], R2 ;  /* 0x0000e002510085a7 */ /* 0x000f2400080010ff */
[----:B----4-:R-:W-:Y:S05]  /*8d50*/  @!P0 BRA `(.L_x_116) ;  /* 0xfffffffc00f08947 */ /* 0x010fea000383ffff */
[----:B------:R-:W-:Y:S05]  /*8d60*/  BRA `(.L_x_115) ;  /* 0xffffffe000687947 */ /* 0x000fea000383ffff */
.L_x_127:
[----:B---3--:R3:W4:Y:S02]  /*8d70*/  SYNCS.PHASECHK.TRANS64.TRYWAIT P0, [R2+URZ+0x80], R91 ;  /* 0x0000805b020075a7 */ /* 0x00872400080011ff */
[----:B----4-:R-:W-:Y:S05]  /*8d80*/  @!P0 NANOSLEEP.SYNCS 0x989680 ;  /* 0x009896800000895d */ /* 0x010fea0003900000 */
[----:B------:R-:W4:Y:S02]  /*8d90*/  @!P0 SYNCS.PHASECHK.TRANS64 P0, [R2+URZ+0x80], R91 ;  /* 0x0000805b020085a7 */ /* 0x000f2400080010ff */
[----:B----4-:R-:W-:Y:S05]  /*8da0*/  @!P0 BRA `(.L_x_127) ;  /* 0xfffffffc00f08947 */ /* 0x010fea000383ffff */
[----:B------:R-:W-:Y:S05]  /*8db0*/  BRA `(.L_x_126) ;  /* 0xffffffe8002c7947 */ /* 0x000fea000383ffff */
        .weak           $__internal_0_$__cuda_sm10x_tcgen05_guardrail_trap_col_being_dealloced_not_returned_by_alloc
        .type           $__internal_0_$__cuda_sm10x_tcgen05_guardrail_trap_col_being_dealloced_not_returned_by_alloc,@function
        .size           $__internal_0_$__cuda_sm10x_tcgen05_guardrail_trap_col_being_dealloced_not_returned_by_alloc,($__internal_1_$__cuda_sm10x_tcgen05_guardrail_trap_phase_invalid_during_alloc - $__internal_0_$__cuda_sm10x_tcgen05_guardrail_trap_col_being_dealloced_not_returned_by_alloc)
$__internal_0_$__cuda_sm10x_tcgen05_guardrail_trap_col_being_dealloced_not_returned_by_alloc:
[----:B------:R-:W-:Y:S05]  /*8dc0*/  BPT.TRAP 0x1 ;  /* 0x000000040000795c */ /* 0x000fea0000300000 */
[----:B------:R-:W-:-:S04]  /*8dd0*/  HFMA2 R3, -RZ, RZ, 0, 0 ;  /* 0x00000000ff037431 */ /* 0x000fc800000001ff */
[----:B------:R-:W-:Y:S05]  /*8de0*/  RET.REL.NODEC R2 `(_ZN7cutlass13device_kernelINS_4gemm6kernel13GemmUniversalIN4cute5tupleIJiiiiEEENS1_10collective13CollectiveMmaINS1_35MainloopSm100TmaUmmaWarpSpecializedILi8ELi2ELi4ENS5_IJNS4_1CILi4EEENSA_ILi1EEESC_EEEEENS5_IJNSA_ILi128EEENSA_ILi64EEESG_EEEfNS5_IJlSC_lEEEfSI_NS4_8TiledMMAINS4_8MMA_AtomIJNS4_23SM100_MMA_TF32_2x1SM_SSINS_10tfloat32_tESM_fLi128ELi64ELNS4_4UMMA5MajorE0ELSO_0ELNSN_7ScaleInE0ELSP_0EEEEEENS4_6LayoutINS5_IJSC_SC_SC_EEENS5_IJNSA_ILi0EEESU_SU_EEEEENS5_IJNS4_10UnderscoreESX_SX_EEEEENS4_18SM100_TMA_2SM_LOADENS4_14ComposedLayoutINS4_7SwizzleILi3ELi4ELi3EEENS4_18smem_ptr_flag_bitsILi32EEENSS_INS5_IJNSA_ILi8EEENSA_ILi32EEEEEENS5_IJS17_SC_EEEEEEEvNS4_8identityENS4_28SM100_TMA_2SM_LOAD_MULTICASTES1B_vS1C_EENS_8epilogue10collective18CollectiveEpilogueINS1F_23Sm100TmaWarpSpecializedILi3ELi2ELi16ELb1ELb0EEEJNS5_IJSG_SG_SG_EEENS5_IJNSS_ISG_SC_EENSS_INS5_IJNSA_ILi16EEENSA_ILi2EEEEEENS5_IJSC_S17_EEEEEEEEfSI_fSI_NS1F_6fusion15FusionCallbacksIS1J_NS1S_17LinearCombinationIffffLNS_15FloatRoundStyleE2EEES1K_S1R_JEEENS4_5SM1004TMEM4LOAD26SM100_TMEM_LOAD_32dp32b16xENS4_13SM90_TMA_LOADENS11_INS12_ILi2ELi4ELi3EEES15_NSS_INS5_IJS16_S1M_EEENS5_IJS1M_SC_EEEEEEENS4_39AutoVectorizingCopyWithAssumedAlignmentILi128EEENS4_14SM90_TMA_STOREES27_S29_S29_EEEvvEEEEvNT_6ParamsE) ;  /* 0xffffff7002847950 */ /* 0x000fea0003c3ffff */
        .weak           $__internal_1_$__cuda_sm10x_tcgen05_guardrail_trap_phase_invalid_during_alloc
        .type           $__internal_1_$__cuda_sm10x_tcgen05_guardrail_trap_phase_invalid_during_alloc,@function
        .size           $__internal_1_$__cuda_sm10x_tcgen05_guardrail_trap_phase_invalid_during_alloc,($__internal_2_$__cuda_sm10x_tcgen05_guardrail_trap_unallocated_columns_being_dealloced - $__internal_1_$__cuda_sm10x_tcgen05_guardrail_trap_phase_invalid_during_alloc)
$__internal_1_$__cuda_sm10x_tcgen05_guardrail_trap_phase_invalid_during_alloc:
[----:B------:R-:W-:Y:S05]  /*8df0*/  BPT.TRAP 0x1 ;  /* 0x000000040000795c */ /* 0x000fea0000300000 */
[----:B------:R-:W-:-:S04]  /*8e00*/  MOV R5, 0x0 ;  /* 0x0000000000057802 */ /* 0x000fc80000000f00 */
[----:B------:R-:W-:Y:S05]  /*8e10*/  RET.REL.NODEC R4 `(_ZN7cutlass13device_kernelINS_4gemm6kernel13GemmUniversalIN4cute5tupleIJiiiiEEENS1_10collective13CollectiveMmaINS1_35MainloopSm100TmaUmmaWarpSpecializedILi8ELi2ELi4ENS5_IJNS4_1CILi4EEENSA_ILi1EEESC_EEEEENS5_IJNSA_ILi128EEENSA_ILi64EEESG_EEEfNS5_IJlSC_lEEEfSI_NS4_8TiledMMAINS4_8MMA_AtomIJNS4_23SM100_MMA_TF32_2x1SM_SSINS_10tfloat32_tESM_fLi128ELi64ELNS4_4UMMA5MajorE0ELSO_0ELNSN_7ScaleInE0ELSP_0EEEEEENS4_6LayoutINS5_IJSC_SC_SC_EEENS5_IJNSA_ILi0EEESU_SU_EEEEENS5_IJNS4_10UnderscoreESX_SX_EEEEENS4_18SM100_TMA_2SM_LOADENS4_14ComposedLayoutINS4_7SwizzleILi3ELi4ELi3EEENS4_18smem_ptr_flag_bitsILi32EEENSS_INS5_IJNSA_ILi8EEENSA_ILi32EEEEEENS5_IJS17_SC_EEEEEEEvNS4_8identityENS4_28SM100_TMA_2SM_LOAD_MULTICASTES1B_vS1C_EENS_8epilogue10collective18CollectiveEpilogueINS1F_23Sm100TmaWarpSpecializedILi3ELi2ELi16ELb1ELb0EEEJNS5_IJSG_SG_SG_EEENS5_IJNSS_ISG_SC_EENSS_INS5_IJNSA_ILi16EEENSA_ILi2EEEEEENS5_IJSC_S17_EEEEEEEEfSI_fSI_NS1F_6fusion15FusionCallbacksIS1J_NS1S_17LinearCombinationIffffLNS_15FloatRoundStyleE2EEES1K_S1R_JEEENS4_5SM1004TMEM4LOAD26SM100_TMEM_LOAD_32dp32b16xENS4_13SM90_TMA_LOADENS11_INS12_ILi2ELi4ELi3EEES15_NSS_INS5_IJS16_S1M_EEENS5_IJS1M_SC_EEEEEEENS4_39AutoVectorizingCopyWithAssumedAlignmentILi128EEENS4_14SM90_TMA_STOREES27_S29_S29_EEEvvEEEEvNT_6ParamsE) ;  /* 0xffffff7004787950 */ /* 0x000fea0003c3ffff */
        .weak           $__internal_2_$__cuda_sm10x_tcgen05_guardrail_trap_unallocated_columns_being_dealloced
        .type           $__internal_2_$__cuda_sm10x_tcgen05_guardrail_trap_unallocated_columns_being_dealloced,@function
        .size           $__internal_2_$__cuda_sm10x_tcgen05_guardrail_trap_unallocated_columns_being_dealloced,(.L_x_189 - $__internal_2_$__cuda_sm10x_tcgen05_guardrail_trap_unallocated_columns_being_dealloced)
$__internal_2_$__cuda_sm10x_tcgen05_guardrail_trap_unallocated_columns_being_dealloced:
[----:B------:R-:W-:Y:S05]  /*8e20*/  BPT.TRAP 0x1 ;  /* 0x000000040000795c */ /* 0x000fea0000300000 */
[----:B------:R-:W-:-:S04]  /*8e30*/  HFMA2 R3, -RZ, RZ, 0, 0 ;  /* 0x00000000ff037431 */ /* 0x000fc800000001ff */
[----:B------:R-:W-:Y:S05]  /*8e40*/  RET.REL.NODEC R2 `(_ZN7cutlass13device_kernelINS_4gemm6kernel13GemmUniversalIN4cute5tupleIJiiiiEEENS1_10collective13CollectiveMmaINS1_35MainloopSm100TmaUmmaWarpSpecializedILi8ELi2ELi4ENS5_IJNS4_1CILi4EEENSA_ILi1EEESC_EEEEENS5_IJNSA_ILi128EEENSA_ILi64EEESG_EEEfNS5_IJlSC_lEEEfSI_NS4_8TiledMMAINS4_8MMA_AtomIJNS4_23SM100_MMA_TF32_2x1SM_SSINS_10tfloat32_tESM_fLi128ELi64ELNS4_4UMMA5MajorE0ELSO_0ELNSN_7ScaleInE0ELSP_0EEEEEENS4_6LayoutINS5_IJSC_SC_SC_EEENS5_IJNSA_ILi0EEESU_SU_EEEEENS5_IJNS4_10UnderscoreESX_SX_EEEEENS4_18SM100_TMA_2SM_LOADENS4_14ComposedLayoutINS4_7SwizzleILi3ELi4ELi3EEENS4_18smem_ptr_flag_bitsILi32EEENSS_INS5_IJNSA_ILi8EEENSA_ILi32EEEEEENS5_IJS17_SC_EEEEEEEvNS4_8identityENS4_28SM100_TMA_2SM_LOAD_MULTICASTES1B_vS1C_EENS_8epilogue10collective18CollectiveEpilogueINS1F_23Sm100TmaWarpSpecializedILi3ELi2ELi16ELb1ELb0EEEJNS5_IJSG_SG_SG_EEENS5_IJNSS_ISG_SC_EENSS_INS5_IJNSA_ILi16EEENSA_ILi2EEEEEENS5_IJSC_S17_EEEEEEEEfSI_fSI_NS1F_6fusion15FusionCallbacksIS1J_NS1S_17LinearCombinationIffffLNS_15FloatRoundStyleE2EEES1K_S1R_JEEENS4_5SM1004TMEM4LOAD26SM100_TMEM_LOAD_32dp32b16xENS4_13SM90_TMA_LOADENS11_INS12_ILi2ELi4ELi3EEES15_NSS_INS5_IJS16_S1M_EEENS5_IJS1M_SC_EEEEEEENS4_39AutoVectorizingCopyWithAssumedAlignmentILi128EEENS4_14SM90_TMA_STOREES27_S29_S29_EEEvvEEEEvNT_6ParamsE) ;  /* 0xffffff70026c7950 */ /* 0x000fea0003c3ffff */
.L_x_188:
[----:B------:R-:W-:-:S00]  /*8e50*/  BRA `(.L_x_188) ;  /* 0xfffffffc00fc7947 */ /* 0x000fc0000383ffff */
[----:B------:R-:W-:-:S00]  /*8e60*/  NOP ;  /* 0x0000000000007918 */ /* 0x000fc00000000000 */
        /* <DEDUP_REMOVED lines=9> */
.L_x_189:


//--------------------- .nv.global.init           --------------------------
	.section	.nv.global.init,"aw",@progbits
.nv.global.init:
	.type		$str$27,@object
	.size		$str$27,($str$28 - $str$27)
$str$27:
        /*0000*/ 	.byte	0x28, 0x61, 0x64, 0x64, 0x72, 0x65, 0x73, 0x73, 0x20, 0x26, 0x20, 0x6d, 0x61, 0x73, 0x6b, 0x29
        /*0010*/ 	.byte	0x20, 0x3d, 0x3d, 0x20, 0x30, 0x00
	.type		$str$28,@object
	.size		$str$28,($str$26 - $str$28)
$str$28:
        /*0016*/ 	.byte	0x2f, 0x74, 0x6d, 0x70, 0x2f, 0x63, 0x75, 0x74, 0x6c, 0x61, 0x73, 0x73, 0x5f, 0x73, 0x77, 0x65
        /*0026*/ 	.byte	0x65, 0x70, 0x5f, 0x73, 0x72, 0x63, 0x2f, 0x69, 0x6e, 0x63, 0x6c, 0x75, 0x64, 0x65, 0x2f, 0x63
        /*0036*/ 	.byte	0x75, 0x74, 0x65, 0x2f, 0x70, 0x6f, 0x69, 0x6e, 0x74, 0x65, 0x72, 0x5f, 0x66, 0x6c, 0x61, 0x67
        /*0046*/ 	.byte	0x67, 0x65, 0x64, 0x2e, 0x68, 0x70, 0x70, 0x00
	.type		$str$26,@object
	.size		$str$26,($str$25 - $str$26)
$str$26:
        /*004e*/ 	.byte	0x2f, 0x74, 0x6d, 0x70, 0x2f, 0x63, 0x75, 0x74, 0x6c, 0x61, 0x73, 0x73, 0x5f, 0x73, 0x77, 0x65
        /*005e*/ 	.byte	0x65, 0x70, 0x5f, 0x73, 0x72, 0x63, 0x2f, 0x69, 0x6e, 0x63, 0x6c, 0x75, 0x64, 0x65, 0x2f, 0x63
        /*006e*/ 	.byte	0x75, 0x74, 0x65, 0x2f, 0x61, 0x74, 0x6f, 0x6d, 0x2f, 0x63, 0x6f, 0x70, 0x79, 0x5f, 0x74, 0x72
        /*007e*/ 	.byte	0x61, 0x69, 0x74, 0x73, 0x5f, 0x73, 0x6d, 0x31, 0x30, 0x30, 0x2e, 0x68, 0x70, 0x70, 0x00
	.type		$str$25,@object
	.size		$str$25,(__unnamed_1 - $str$25)
$str$25:
        /*008d*/ 	.byte	0x28, 0x28, 0x75, 0x69, 0x6e, 0x74, 0x33, 0x32, 0x5f, 0x74, 0x28, 0x74, 0x68, 0x72, 0x65, 0x61
        /*009d*/ 	.byte	0x64, 0x49, 0x64, 0x78, 0x2e, 0x78, 0x29, 0x20, 0x2f, 0x20, 0x33, 0x32, 0x29, 0x20, 0x25, 0x20
        /*00ad*/ 	.byte	0x34, 0x29, 0x20, 0x3d, 0x3d, 0x20, 0x28, 0x28, 0x28, 0x74, 0x6d, 0x65, 0x6d, 0x5f, 0x61, 0x64
        /*00bd*/ 	.byte	0x64, 0x72, 0x20, 0x3e, 0x3e, 0x20, 0x31, 0x36, 0x29, 0x20, 0x2f, 0x20, 0x33, 0x32, 0x29, 0x20
        /*00cd*/ 	.byte	0x25, 0x20, 0x34, 0x29, 0x00
	.type		__unnamed_1,@object
	.size		__unnamed_1,(__unnamed_2 - __unnamed_1)
__unnamed_1:
        /*00d2*/ 	.byte	0x61, 0x75, 0x74, 0x6f, 0x20, 0x63, 0x75, 0x74, 0x65, 0x3a, 0x3a, 0x61, 0x73, 0x5f, 0x70, 0x6f
        /* <DEDUP_REMOVED lines=23> */
        /*0252*/ 	.byte	0x3a, 0x3a, 0x43, 0x3c, 0x32, 0x30, 0x34, 0x38, 0x3e, 0x3e, 0x3e, 0x3e, 0x5d, 0x00
	.type		__unnamed_2,@object
	.size		__unnamed_2,(.L_2 - __unnamed_2)
__unnamed_2:
        /* <DEDUP_REMOVED lines=42> */
        /*0500*/ 	.byte	0x3e, 0x5d, 0x00
.L_2:


//--------------------- .nv.shared._ZN7cutlass13device_kernelINS_4gemm6kernel13GemmUniversalIN4cute5tupleIJiiiiEEENS1_10collective13CollectiveMmaINS1_35MainloopSm100TmaUmmaWarpSpecializedILi8ELi2ELi4ENS5_IJNS4_1CILi4EEENSA_ILi1EEESC_EEEEENS5_IJNSA_ILi128EEENSA_ILi64EEESG_EEEfNS5_IJlSC_lEEEfSI_NS4_8TiledMMAINS4_8MMA_AtomIJNS4_23SM100_MMA_TF32_2x1SM_SSINS_10tfloat32_tESM_fLi128ELi64ELNS4_4UMMA5MajorE0ELSO_0ELNSN_7ScaleInE0ELSP_0EEEEEENS4_6LayoutINS5_IJSC_SC_SC_EEENS5_IJNSA_ILi0EEESU_SU_EEEEENS5_IJNS4_10UnderscoreESX_SX_EEEEENS4_18SM100_TMA_2SM_LOADENS4_14ComposedLayoutINS4_7SwizzleILi3ELi4ELi3EEENS4_18smem_ptr_flag_bitsILi32EEENSS_INS5_IJNSA_ILi8EEENSA_ILi32EEEEEENS5_IJS17_SC_EEEEEEEvNS4_8identityENS4_28SM100_TMA_2SM_LOAD_MULTICASTES1B_vS1C_EENS_8epilogue10collective18CollectiveEpilogueINS1F_23Sm100TmaWarpSpecializedILi3ELi2ELi16ELb1ELb0EEEJNS5_IJSG_SG_SG_EEENS5_IJNSS_ISG_SC_EENSS_INS5_IJNSA_ILi16EEENSA_ILi2EEEEEENS5_IJSC_S17_EEEEEEEEfSI_fSI_NS1F_6fusion15FusionCallbacksIS1J_NS1S_17LinearCombinationIffffLNS_15FloatRoundStyleE2EEES1K_S1R_JEEENS4_5SM1004TMEM4LOAD26SM100_TMEM_LOAD_32dp32b16xENS4_13SM90_TMA_LOADENS11_INS12_ILi2ELi4ELi3EEES15_NSS_INS5_IJS16_S1M_EEENS5_IJS1M_SC_EEEEEEENS4_39AutoVectorizingCopyWithAssumedAlignmentILi128EEENS4_14SM90_TMA_STOREES27_S29_S29_EEEvvEEEEvNT_6ParamsE --------------------------
	.section	.nv.shared._ZN7cutlass13device_kernelINS_4gemm6kernel13GemmUniversalIN4cute5tupleIJiiiiEEENS1_10collective13CollectiveMmaINS1_35MainloopSm100TmaUmmaWarpSpecializedILi8ELi2ELi4ENS5_IJNS4_1CILi4EEENSA_ILi1EEESC_EEEEENS5_IJNSA_ILi128EEENSA_ILi64EEESG_EEEfNS5_IJlSC_lEEEfSI_NS4_8TiledMMAINS4_8MMA_AtomIJNS4_23SM100_MMA_TF32_2x1SM_SSINS_10tfloat32_tESM_fLi128ELi64ELNS4_4UMMA5MajorE0ELSO_0ELNSN_7ScaleInE0ELSP_0EEEEEENS4_6LayoutINS5_IJSC_SC_SC_EEENS5_IJNSA_ILi0EEESU_SU_EEEEENS5_IJNS4_10UnderscoreESX_SX_EEEEENS4_18SM100_TMA_2SM_LOADENS4_14ComposedLayoutINS4_7SwizzleILi3ELi4ELi3EEENS4_18smem_ptr_flag_bitsILi32EEENSS_INS5_IJNSA_ILi8EEENSA_ILi32EEEEEENS5_IJS17_SC_EEEEEEEvNS4_8identityENS4_28SM100_TMA_2SM_LOAD_MULTICASTES1B_vS1C_EENS_8epilogue10collective18CollectiveEpilogueINS1F_23Sm100TmaWarpSpecializedILi3ELi2ELi16ELb1ELb0EEEJNS5_IJSG_SG_SG_EEENS5_IJNSS_ISG_SC_EENSS_INS5_IJNSA_ILi16EEENSA_ILi2EEEEEENS5_IJSC_S17_EEEEEEEEfSI_fSI_NS1F_6fusion15FusionCallbacksIS1J_NS1S_17LinearCombinationIffffLNS_15FloatRoundStyleE2EEES1K_S1R_JEEENS4_5SM1004TMEM4LOAD26SM100_TMEM_LOAD_32dp32b16xENS4_13SM90_TMA_LOADENS11_INS12_ILi2ELi4ELi3EEES15_NSS_INS5_IJS16_S1M_EEENS5_IJS1M_SC_EEEEEEENS4_39AutoVectorizingCopyWithAssumedAlignmentILi128EEENS4_14SM90_TMA_STOREES27_S29_S29_EEEvvEEEEvNT_6ParamsE,"aw",@nobits
	.sectionflags	@""
	.align	16
	.zero		1024


//--------------------- .nv.shared.reserved.0     --------------------------
	.section	.nv.shared.reserved.0,"aw",@nobits
	.weak		__nv_reservedSMEM_offset_0_alias
	.size		__nv_reservedSMEM_offset_0_alias, 0, 64
	.other		__nv_reservedSMEM_offset_0_alias,@"STO_CUDA_RESERVED_SHARED STV_DEFAULT"
__nv_reservedSMEM_offset_0_alias:
	.zero		0
.nv.shared.reserved.0:
	.zero		64
	.weak		__nv_reservedSMEM_tcgen05_partition
	.type		__nv_reservedSMEM_tcgen05_partition,@object
	.size		__nv_reservedSMEM_tcgen05_partition,(.L_0 - __nv_reservedSMEM_tcgen05_partition)
__nv_reservedSMEM_tcgen05_partition:
	.zero		32
.L_0:


//--------------------- .nv.global                --------------------------
	.section	.nv.global,"aw",@nobits
.nv.global:
	.type		_ZN40_INTERNAL_09074d1c_4_k_cu_baf447e2_270674cute1_E,@object
	.size		_ZN40_INTERNAL_09074d1c_4_k_cu_baf447e2_270674cute1_E,(_ZN40_INTERNAL_09074d1c_4_k_cu_baf447e2_270674cuda3std3__45__cpo6cbeginE - _ZN40_INTERNAL_09074d1c_4_k_cu_baf447e2_270674cute1_E)
_ZN40_INTERNAL_09074d1c_4_k_cu_baf447e2_270674cute1_E:
	.zero		1
	.type		_ZN40_INTERNAL_09074d1c_4_k_cu_baf447e2_270674cuda3std3__45__cpo6cbeginE,@object
	.size		_ZN40_INTERNAL_09074d1c_4_k_cu_baf447e2_270674cuda3std3__45__cpo6cbeginE,(_ZN40_INTERNAL_09074d1c_4_k_cu_baf447e2_270674cuda3std3__48in_placeE - _ZN40_INTERNAL_09074d1c_4_k_cu_baf447e2_270674cuda3std3__45__cpo6cbeginE)
_ZN40_INTERNAL_09074d1c_4_k_cu_baf447e2_270674cuda3std3__45__cpo6cbeginE:
	.zero		1
	.type		_ZN40_INTERNAL_09074d1c_4_k_cu_baf447e2_270674cuda3std3__48in_placeE,@object
	.size		_ZN40_INTERNAL_09074d1c_4_k_cu_baf447e2_270674cuda3std3__48in_placeE,(_ZN40_INTERNAL_09074d1c_4_k_cu_baf447e2_270674cuda3std6ranges3__45__cpo9iter_moveE - _ZN40_INTERNAL_09074d1c_4_k_cu_baf447e2_270674cuda3std3__48in_placeE)
_ZN40_INTERNAL_09074d1c_4_k_cu_baf447e2_270674cuda3std3__48in_placeE:
	.zero		1
	.type		_ZN40_INTERNAL_09074d1c_4_k_cu_baf447e2_270674cuda3std6ranges3__45__cpo9iter_moveE,@object
	.size		_ZN40_INTERNAL_09074d1c_4_k_cu_baf447e2_270674cuda3std6ranges3__45__cpo9iter_moveE,(_ZN40_INTERNAL_09074d1c_4_k_cu_baf447e2_270674cuda3std3__45__cpo5beginE - _ZN40_INTERNAL_09074d1c_4_k_cu_baf447e2_270674cuda3std6ranges3__45__cpo9iter_moveE)
_ZN40_INTERNAL_09074d1c_4_k_cu_baf447e2_270674cuda3std6ranges3__45__cpo9iter_moveE:
	.zero		1
	.type		_ZN40_INTERNAL_09074d1c_4_k_cu_baf447e2_270674cuda3std3__45__cpo5beginE,@object
	.size		_ZN40_INTERNAL_09074d1c_4_k_cu_baf447e2_270674cuda3std3__45__cpo5beginE,(_ZN40_INTERNAL_09074d1c_4_k_cu_baf447e2_270674cuda3std3__442_GLOBAL__N__09074d1c_4_k_cu_baf447e2_270676ignoreE - _ZN40_INTERNAL_09074d1c_4_k_cu_baf447e2_270674cuda3std3__45__cpo5beginE)
_ZN40_INTERNAL_09074d1c_4_k_cu_baf447e2_270674cuda3std3__45__cpo5beginE:
	.zero		1
	.type		_ZN40_INTERNAL_09074d1c_4_k_cu_baf447e2_270674cuda3std3__442_GLOBAL__N__09074d1c_4_k_cu_baf447e2_270676ignoreE,@object
	.size		_ZN40_INTERNAL_09074d1c_4_k_cu_baf447e2_270674cuda3std3__442_GLOBAL__N__09074d1c_4_k_cu_baf447e2_270676ignoreE,(_ZN40_INTERNAL_09074d1c_4_k_cu_baf447e2_270674cute7productE - _ZN40_INTERNAL_09074d1c_4_k_cu_baf447e2_270674cuda3std3__442_GLOBAL__N__09074d1c_4_k_cu_baf447e2_270676ignoreE)
_ZN40_INTERNAL_09074d1c_4_k_cu_baf447e2_270674cuda3std3__442_GLOBAL__N__09074d1c_4_k_cu_baf447e2_270676ignoreE:
	.zero		1
	.type		_ZN40_INTERNAL_09074d1c_4_k_cu_baf447e2_270674cute7productE,@object
	.size		_ZN40_INTERNAL_09074d1c_4_k_cu_baf447e2_270674cute7productE,(_ZN40_INTERNAL_09074d1c_4_k_cu_baf447e2_270674cuda3std3__45__cpo3endE - _ZN40_INTERNAL_09074d1c_4_k_cu_baf447e2_270674cute7productE)
_ZN40_INTERNAL_09074d1c_4_k_cu_baf447e2_270674cute7productE:
	.zero		1
	.type		_ZN40_INTERNAL_09074d1c_4_k_cu_baf447e2_270674cuda3std3__45__cpo3endE,@object
	.size		_ZN40_INTERNAL_09074d1c_4_k_cu_baf447e2_270674cuda3std3__45__cpo3endE,(_ZN40_INTERNAL_09074d1c_4_k_cu_baf447e2_270674cuda3std3__419piecewise_constructE - _ZN40_INTERNAL_09074d1c_4_k_cu_baf447e2_270674cuda3std3__45__cpo3endE)
_ZN40_INTERNAL_09074d1c_4_k_cu_baf447e2_270674cuda3std3__45__cpo3endE:
	.zero		1
	.type		_ZN40_INTERNAL_09074d1c_4_k_cu_baf447e2_270674cuda3std3__419piecewise_constructE,@object
	.size		_ZN40_INTERNAL_09074d1c_4_k_cu_baf447e2_270674cuda3std3__419piecewise_constructE,(_ZN40_INTERNAL_09074d1c_4_k_cu_baf447e2_270674cuda3std3__45__cpo4cendE - _ZN40_INTERNAL_09074d1c_4_k_cu_baf447e2_270674cuda3std3__419piecewise_constructE)
_ZN40_INTERNAL_09074d1c_4_k_cu_baf447e2_270674cuda3std3__419piecewise_constructE:
	.zero		1
	.type		_ZN40_INTERNAL_09074d1c_4_k_cu_baf447e2_270674cuda3std3__45__cpo4cendE,@object
	.size		_ZN40_INTERNAL_09074d1c_4_k_cu_baf447e2_270674cuda3std3__45__cpo4cendE,(_ZN40_INTERNAL_09074d1c_4_k_cu_baf447e2_270674cuda3std6ranges3__45__cpo4swapE - _ZN40_INTERNAL_09074d1c_4_k_cu_baf447e2_270674cuda3std3__45__cpo4cendE)
_ZN40_INTERNAL_09074d1c_4_k_cu_baf447e2_270674cuda3std3__45__cpo4cendE:
	.zero		1
	.type		_ZN40_INTERNAL_09074d1c_4_k_cu_baf447e2_270674cuda3std6ranges3__45__cpo4swapE,@object
	.size		_ZN40_INTERNAL_09074d1c_4_k_cu_baf447e2_270674cuda3std6ranges3__45__cpo4swapE,(.L_10 - _ZN40_INTERNAL_09074d1c_4_k_cu_baf447e2_270674cuda3std6ranges3__45__cpo4swapE)
_ZN40_INTERNAL_09074d1c_4_k_cu_baf447e2_270674cuda3std6ranges3__45__cpo4swapE:
	.zero		1
.L_10:


//--------------------- .nv.constant0._ZN7cutlass13device_kernelINS_4gemm6kernel13GemmUniversalIN4cute5tupleIJiiiiEEENS1_10collective13CollectiveMmaINS1_35MainloopSm100TmaUmmaWarpSpecializedILi8ELi2ELi4ENS5_IJNS4_1CILi4EEENSA_ILi1EEESC_EEEEENS5_IJNSA_ILi128EEENSA_ILi64EEESG_EEEfNS5_IJlSC_lEEEfSI_NS4_8TiledMMAINS4_8MMA_AtomIJNS4_23SM100_MMA_TF32_2x1SM_SSINS_10tfloat32_tESM_fLi128ELi64ELNS4_4UMMA5MajorE0ELSO_0ELNSN_7ScaleInE0ELSP_0EEEEEENS4_6LayoutINS5_IJSC_SC_SC_EEENS5_IJNSA_ILi0EEESU_SU_EEEEENS5_IJNS4_10UnderscoreESX_SX_EEEEENS4_18SM100_TMA_2SM_LOADENS4_14ComposedLayoutINS4_7SwizzleILi3ELi4ELi3EEENS4_18smem_ptr_flag_bitsILi32EEENSS_INS5_IJNSA_ILi8EEENSA_ILi32EEEEEENS5_IJS17_SC_EEEEEEEvNS4_8identityENS4_28SM100_TMA_2SM_LOAD_MULTICASTES1B_vS1C_EENS_8epilogue10collective18CollectiveEpilogueINS1F_23Sm100TmaWarpSpecializedILi3ELi2ELi16ELb1ELb0EEEJNS5_IJSG_SG_SG_EEENS5_IJNSS_ISG_SC_EENSS_INS5_IJNSA_ILi16EEENSA_ILi2EEEEEENS5_IJSC_S17_EEEEEEEEfSI_fSI_NS1F_6fusion15FusionCallbacksIS1J_NS1S_17LinearCombinationIffffLNS_15FloatRoundStyleE2EEES1K_S1R_JEEENS4_5SM1004TMEM4LOAD26SM100_TMEM_LOAD_32dp32b16xENS4_13SM90_TMA_LOADENS11_INS12_ILi2ELi4ELi3EEES15_NSS_INS5_IJS16_S1M_EEENS5_IJS1M_SC_EEEEEEENS4_39AutoVectorizingCopyWithAssumedAlignmentILi128EEENS4_14SM90_TMA_STOREES27_S29_S29_EEEvvEEEEvNT_6ParamsE --------------------------
	.section	.nv.constant0._ZN7cutlass13device_kernelINS_4gemm6kernel13GemmUniversalIN4cute5tupleIJiiiiEEENS1_10collective13CollectiveMmaINS1_35MainloopSm100TmaUmmaWarpSpecializedILi8ELi2ELi4ENS5_IJNS4_1CILi4EEENSA_ILi1EEESC_EEEEENS5_IJNSA_ILi128EEENSA_ILi64EEESG_EEEfNS5_IJlSC_lEEEfSI_NS4_8TiledMMAINS4_8MMA_AtomIJNS4_23SM100_MMA_TF32_2x1SM_SSINS_10tfloat32_tESM_fLi128ELi64ELNS4_4UMMA5MajorE0ELSO_0ELNSN_7ScaleInE0ELSP_0EEEEEENS4_6LayoutINS5_IJSC_SC_SC_EEENS5_IJNSA_ILi0EEESU_SU_EEEEENS5_IJNS4_10UnderscoreESX_SX_EEEEENS4_18SM100_TMA_2SM_LOADENS4_14ComposedLayoutINS4_7SwizzleILi3ELi4ELi3EEENS4_18smem_ptr_flag_bitsILi32EEENSS_INS5_IJNSA_ILi8EEENSA_ILi32EEEEEENS5_IJS17_SC_EEEEEEEvNS4_8identityENS4_28SM100_TMA_2SM_LOAD_MULTICASTES1B_vS1C_EENS_8epilogue10collective18CollectiveEpilogueINS1F_23Sm100TmaWarpSpecializedILi3ELi2ELi16ELb1ELb0EEEJNS5_IJSG_SG_SG_EEENS5_IJNSS_ISG_SC_EENSS_INS5_IJNSA_ILi16EEENSA_ILi2EEEEEENS5_IJSC_S17_EEEEEEEEfSI_fSI_NS1F_6fusion15FusionCallbacksIS1J_NS1S_17LinearCombinationIffffLNS_15FloatRoundStyleE2EEES1K_S1R_JEEENS4_5SM1004TMEM4LOAD26SM100_TMEM_LOAD_32dp32b16xENS4_13SM90_TMA_LOADENS11_INS12_ILi2ELi4ELi3EEES15_NSS_INS5_IJS16_S1M_EEENS5_IJS1M_SC_EEEEEEENS4_39AutoVectorizingCopyWithAssumedAlignmentILi128EEENS4_14SM90_TMA_STOREES27_S29_S29_EEEvvEEEEvNT_6ParamsE,"a",@progbits
	.sectionflags	@""
	.align	4
.nv.constant0._ZN7cutlass13device_kernelINS_4gemm6kernel13GemmUniversalIN4cute5tupleIJiiiiEEENS1_10collective13CollectiveMmaINS1_35MainloopSm100TmaUmmaWarpSpecializedILi8ELi2ELi4ENS5_IJNS4_1CILi4EEENSA_ILi1EEESC_EEEEENS5_IJNSA_ILi128EEENSA_ILi64EEESG_EEEfNS5_IJlSC_lEEEfSI_NS4_8TiledMMAINS4_8MMA_AtomIJNS4_23SM100_MMA_TF32_2x1SM_SSINS_10tfloat32_tESM_fLi128ELi64ELNS4_4UMMA5MajorE0ELSO_0ELNSN_7ScaleInE0ELSP_0EEEEEENS4_6LayoutINS5_IJSC_SC_SC_EEENS5_IJNSA_ILi0EEESU_SU_EEEEENS5_IJNS4_10UnderscoreESX_SX_EEEEENS4_18SM100_TMA_2SM_LOADENS4_14ComposedLayoutINS4_7SwizzleILi3ELi4ELi3EEENS4_18smem_ptr_flag_bitsILi32EEENSS_INS5_IJNSA_ILi8EEENSA_ILi32EEEEEENS5_IJS17_SC_EEEEEEEvNS4_8identityENS4_28SM100_TMA_2SM_LOAD_MULTICASTES1B_vS1C_EENS_8epilogue10collective18CollectiveEpilogueINS1F_23Sm100TmaWarpSpecializedILi3ELi2ELi16ELb1ELb0EEEJNS5_IJSG_SG_SG_EEENS5_IJNSS_ISG_SC_EENSS_INS5_IJNSA_ILi16EEENSA_ILi2EEEEEENS5_IJSC_S17_EEEEEEEEfSI_fSI_NS1F_6fusion15FusionCallbacksIS1J_NS1S_17LinearCombinationIffffLNS_15FloatRoundStyleE2EEES1K_S1R_JEEENS4_5SM1004TMEM4LOAD26SM100_TMEM_LOAD_32dp32b16xENS4_13SM90_TMA_LOADENS11_INS12_ILi2ELi4ELi3EEES15_NSS_INS5_IJS16_S1M_EEENS5_IJS1M_SC_EEEEEEENS4_39AutoVectorizingCopyWithAssumedAlignmentILi128EEENS4_14SM90_TMA_STOREES27_S29_S29_EEEvvEEEEvNT_6ParamsE:
	.zero		2944


//--------------------- SYMBOLS --------------------------

	.type		.nv.reservedSmem.offset0,@object
	.size		.nv.reservedSmem.offset0,0x4
	.type		.nv.reservedSmem.cap,@object
	.size		.nv.reservedSmem.cap,0x4
	.type		__assertfail,@function
